//
// Generated by NVIDIA NVVM Compiler
//
// Compiler Build ID: CL-36424714
// Cuda compilation tools, release 13.0, V13.0.88
// Based on NVVM 20.0.0
//

.version 9.0
.target sm_100
.address_size 64

	// .globl	_Z12setup_kernelP17curandStateXORWOW
.extern .func  (.param .b32 func_retval0) vprintf
(
	.param .b64 vprintf_param_0,
	.param .b64 vprintf_param_1
)
;
.global .align 4 .b8 precalc_xorwow_matrix[102400];
.global .align 4 .b8 precalc_xorwow_offset_matrix[102400];
.global .align 4 .b8 mrg32k3aM1[2304];
.global .align 4 .b8 mrg32k3aM2[2304];
.global .align 4 .b8 mrg32k3aM1SubSeq[2016];
.global .align 4 .b8 mrg32k3aM2SubSeq[2016];
.global .align 4 .b8 mrg32k3aM1Seq[2304];
.global .align 4 .b8 mrg32k3aM2Seq[2304];
.const .align 8 .b8 __cr_lgamma_table[72];
// _ZZ10tlboKernelPiS_iP17curandStateXORWOWE6subPop has been demoted
.global .align 1 .b8 $str[10] = {100, 105, 115, 32, 61, 32, 37, 100, 10};

.visible .entry _Z12setup_kernelP17curandStateXORWOW(
	.param .u64 .ptr .align 1 _Z12setup_kernelP17curandStateXORWOW_param_0
)
{
	.reg .pred 	%p<24>;
	.reg .b32 	%r<406>;
	.reg .b64 	%rd<18>;

	ld.param.u64 	%rd8, [_Z12setup_kernelP17curandStateXORWOW_param_0];
	cvta.to.global.u64 	%rd9, %rd8;
	mov.u32 	%r182, %ntid.x;
	mov.u32 	%r183, %ctaid.x;
	mov.u32 	%r184, %tid.x;
	mad.lo.s32 	%r185, %r182, %r183, %r184;
	cvt.u64.u32 	%rd17, %r185;
	mul.wide.u32 	%rd10, %r185, 48;
	add.s64 	%rd2, %rd9, %rd10;
	mov.b32 	%r186, 1593684748;
	mov.b32 	%r187, 832094735;
	st.global.v2.u32 	[%rd2], {%r187, %r186};
	mov.b32 	%r188, -123459836;
	mov.b32 	%r189, 1111207954;
	st.global.v2.u32 	[%rd2+8], {%r189, %r188};
	mov.b32 	%r190, 1476011280;
	mov.b32 	%r191, -589760388;
	st.global.v2.u32 	[%rd2+16], {%r191, %r190};
	setp.eq.s32 	%p1, %r185, 0;
	@%p1 bra 	$L__BB0_42;
	mov.b32 	%r312, 0;
	mov.u64 	%rd12, precalc_xorwow_matrix;
$L__BB0_2:
	and.b64  	%rd4, %rd17, 3;
	setp.eq.s64 	%p2, %rd4, 0;
	@%p2 bra 	$L__BB0_41;
	mul.wide.u32 	%rd11, %r312, 3200;
	add.s64 	%rd5, %rd12, %rd11;
	cvt.u32.u64 	%r2, %rd4;
	mov.b32 	%r313, 0;
$L__BB0_4:
	mov.b32 	%r326, 0;
	mov.u32 	%r327, %r326;
	mov.u32 	%r328, %r326;
	mov.u32 	%r329, %r326;
	mov.u32 	%r330, %r326;
	mov.u32 	%r319, %r326;
$L__BB0_5:
	mul.wide.u32 	%rd13, %r319, 4;
	add.s64 	%rd14, %rd2, %rd13;
	ld.global.u32 	%r10, [%rd14+4];
	shl.b32 	%r11, %r319, 5;
	mov.b32 	%r325, 0;
$L__BB0_6:
	.pragma "nounroll";
	shr.u32 	%r196, %r10, %r325;
	and.b32  	%r197, %r196, 1;
	setp.eq.b32 	%p3, %r197, 1;
	not.pred 	%p4, %p3;
	add.s32 	%r198, %r11, %r325;
	mul.lo.s32 	%r199, %r198, 5;
	mul.wide.u32 	%rd15, %r199, 4;
	add.s64 	%rd6, %rd5, %rd15;
	@%p4 bra 	$L__BB0_8;
	ld.global.u32 	%r200, [%rd6];
	xor.b32  	%r330, %r330, %r200;
	ld.global.u32 	%r201, [%rd6+4];
	xor.b32  	%r329, %r329, %r201;
	ld.global.u32 	%r202, [%rd6+8];
	xor.b32  	%r328, %r328, %r202;
	ld.global.u32 	%r203, [%rd6+12];
	xor.b32  	%r327, %r327, %r203;
	ld.global.u32 	%r204, [%rd6+16];
	xor.b32  	%r326, %r326, %r204;
$L__BB0_8:
	and.b32  	%r206, %r196, 2;
	setp.eq.s32 	%p5, %r206, 0;
	@%p5 bra 	$L__BB0_10;
	ld.global.u32 	%r207, [%rd6+20];
	xor.b32  	%r330, %r330, %r207;
	ld.global.u32 	%r208, [%rd6+24];
	xor.b32  	%r329, %r329, %r208;
	ld.global.u32 	%r209, [%rd6+28];
	xor.b32  	%r328, %r328, %r209;
	ld.global.u32 	%r210, [%rd6+32];
	xor.b32  	%r327, %r327, %r210;
	ld.global.u32 	%r211, [%rd6+36];
	xor.b32  	%r326, %r326, %r211;
$L__BB0_10:
	and.b32  	%r213, %r196, 4;
	setp.eq.s32 	%p6, %r213, 0;
	@%p6 bra 	$L__BB0_12;
	ld.global.u32 	%r214, [%rd6+40];
	xor.b32  	%r330, %r330, %r214;
	ld.global.u32 	%r215, [%rd6+44];
	xor.b32  	%r329, %r329, %r215;
	ld.global.u32 	%r216, [%rd6+48];
	xor.b32  	%r328, %r328, %r216;
	ld.global.u32 	%r217, [%rd6+52];
	xor.b32  	%r327, %r327, %r217;
	ld.global.u32 	%r218, [%rd6+56];
	xor.b32  	%r326, %r326, %r218;
$L__BB0_12:
	and.b32  	%r220, %r196, 8;
	setp.eq.s32 	%p7, %r220, 0;
	@%p7 bra 	$L__BB0_14;
	ld.global.u32 	%r221, [%rd6+60];
	xor.b32  	%r330, %r330, %r221;
	ld.global.u32 	%r222, [%rd6+64];
	xor.b32  	%r329, %r329, %r222;
	ld.global.u32 	%r223, [%rd6+68];
	xor.b32  	%r328, %r328, %r223;
	ld.global.u32 	%r224, [%rd6+72];
	xor.b32  	%r327, %r327, %r224;
	ld.global.u32 	%r225, [%rd6+76];
	xor.b32  	%r326, %r326, %r225;
$L__BB0_14:
	and.b32  	%r227, %r196, 16;
	setp.eq.s32 	%p8, %r227, 0;
	@%p8 bra 	$L__BB0_16;
	ld.global.u32 	%r228, [%rd6+80];
	xor.b32  	%r330, %r330, %r228;
	ld.global.u32 	%r229, [%rd6+84];
	xor.b32  	%r329, %r329, %r229;
	ld.global.u32 	%r230, [%rd6+88];
	xor.b32  	%r328, %r328, %r230;
	ld.global.u32 	%r231, [%rd6+92];
	xor.b32  	%r327, %r327, %r231;
	ld.global.u32 	%r232, [%rd6+96];
	xor.b32  	%r326, %r326, %r232;
$L__BB0_16:
	and.b32  	%r234, %r196, 32;
	setp.eq.s32 	%p9, %r234, 0;
	@%p9 bra 	$L__BB0_18;
	ld.global.u32 	%r235, [%rd6+100];
	xor.b32  	%r330, %r330, %r235;
	ld.global.u32 	%r236, [%rd6+104];
	xor.b32  	%r329, %r329, %r236;
	ld.global.u32 	%r237, [%rd6+108];
	xor.b32  	%r328, %r328, %r237;
	ld.global.u32 	%r238, [%rd6+112];
	xor.b32  	%r327, %r327, %r238;
	ld.global.u32 	%r239, [%rd6+116];
	xor.b32  	%r326, %r326, %r239;
$L__BB0_18:
	and.b32  	%r241, %r196, 64;
	setp.eq.s32 	%p10, %r241, 0;
	@%p10 bra 	$L__BB0_20;
	ld.global.u32 	%r242, [%rd6+120];
	xor.b32  	%r330, %r330, %r242;
	ld.global.u32 	%r243, [%rd6+124];
	xor.b32  	%r329, %r329, %r243;
	ld.global.u32 	%r244, [%rd6+128];
	xor.b32  	%r328, %r328, %r244;
	ld.global.u32 	%r245, [%rd6+132];
	xor.b32  	%r327, %r327, %r245;
	ld.global.u32 	%r246, [%rd6+136];
	xor.b32  	%r326, %r326, %r246;
$L__BB0_20:
	and.b32  	%r248, %r196, 128;
	setp.eq.s32 	%p11, %r248, 0;
	@%p11 bra 	$L__BB0_22;
	ld.global.u32 	%r249, [%rd6+140];
	xor.b32  	%r330, %r330, %r249;
	ld.global.u32 	%r250, [%rd6+144];
	xor.b32  	%r329, %r329, %r250;
	ld.global.u32 	%r251, [%rd6+148];
	xor.b32  	%r328, %r328, %r251;
	ld.global.u32 	%r252, [%rd6+152];
	xor.b32  	%r327, %r327, %r252;
	ld.global.u32 	%r253, [%rd6+156];
	xor.b32  	%r326, %r326, %r253;
$L__BB0_22:
	and.b32  	%r255, %r196, 256;
	setp.eq.s32 	%p12, %r255, 0;
	@%p12 bra 	$L__BB0_24;
	ld.global.u32 	%r256, [%rd6+160];
	xor.b32  	%r330, %r330, %r256;
	ld.global.u32 	%r257, [%rd6+164];
	xor.b32  	%r329, %r329, %r257;
	ld.global.u32 	%r258, [%rd6+168];
	xor.b32  	%r328, %r328, %r258;
	ld.global.u32 	%r259, [%rd6+172];
	xor.b32  	%r327, %r327, %r259;
	ld.global.u32 	%r260, [%rd6+176];
	xor.b32  	%r326, %r326, %r260;
$L__BB0_24:
	and.b32  	%r262, %r196, 512;
	setp.eq.s32 	%p13, %r262, 0;
	@%p13 bra 	$L__BB0_26;
	ld.global.u32 	%r263, [%rd6+180];
	xor.b32  	%r330, %r330, %r263;
	ld.global.u32 	%r264, [%rd6+184];
	xor.b32  	%r329, %r329, %r264;
	ld.global.u32 	%r265, [%rd6+188];
	xor.b32  	%r328, %r328, %r265;
	ld.global.u32 	%r266, [%rd6+192];
	xor.b32  	%r327, %r327, %r266;
	ld.global.u32 	%r267, [%rd6+196];
	xor.b32  	%r326, %r326, %r267;
$L__BB0_26:
	and.b32  	%r269, %r196, 1024;
	setp.eq.s32 	%p14, %r269, 0;
	@%p14 bra 	$L__BB0_28;
	ld.global.u32 	%r270, [%rd6+200];
	xor.b32  	%r330, %r330, %r270;
	ld.global.u32 	%r271, [%rd6+204];
	xor.b32  	%r329, %r329, %r271;
	ld.global.u32 	%r272, [%rd6+208];
	xor.b32  	%r328, %r328, %r272;
	ld.global.u32 	%r273, [%rd6+212];
	xor.b32  	%r327, %r327, %r273;
	ld.global.u32 	%r274, [%rd6+216];
	xor.b32  	%r326, %r326, %r274;
$L__BB0_28:
	and.b32  	%r276, %r196, 2048;
	setp.eq.s32 	%p15, %r276, 0;
	@%p15 bra 	$L__BB0_30;
	ld.global.u32 	%r277, [%rd6+220];
	xor.b32  	%r330, %r330, %r277;
	ld.global.u32 	%r278, [%rd6+224];
	xor.b32  	%r329, %r329, %r278;
	ld.global.u32 	%r279, [%rd6+228];
	xor.b32  	%r328, %r328, %r279;
	ld.global.u32 	%r280, [%rd6+232];
	xor.b32  	%r327, %r327, %r280;
	ld.global.u32 	%r281, [%rd6+236];
	xor.b32  	%r326, %r326, %r281;
$L__BB0_30:
	and.b32  	%r283, %r196, 4096;
	setp.eq.s32 	%p16, %r283, 0;
	@%p16 bra 	$L__BB0_32;
	ld.global.u32 	%r284, [%rd6+240];
	xor.b32  	%r330, %r330, %r284;
	ld.global.u32 	%r285, [%rd6+244];
	xor.b32  	%r329, %r329, %r285;
	ld.global.u32 	%r286, [%rd6+248];
	xor.b32  	%r328, %r328, %r286;
	ld.global.u32 	%r287, [%rd6+252];
	xor.b32  	%r327, %r327, %r287;
	ld.global.u32 	%r288, [%rd6+256];
	xor.b32  	%r326, %r326, %r288;
$L__BB0_32:
	and.b32  	%r290, %r196, 8192;
	setp.eq.s32 	%p17, %r290, 0;
	@%p17 bra 	$L__BB0_34;
	ld.global.u32 	%r291, [%rd6+260];
	xor.b32  	%r330, %r330, %r291;
	ld.global.u32 	%r292, [%rd6+264];
	xor.b32  	%r329, %r329, %r292;
	ld.global.u32 	%r293, [%rd6+268];
	xor.b32  	%r328, %r328, %r293;
	ld.global.u32 	%r294, [%rd6+272];
	xor.b32  	%r327, %r327, %r294;
	ld.global.u32 	%r295, [%rd6+276];
	xor.b32  	%r326, %r326, %r295;
$L__BB0_34:
	and.b32  	%r297, %r196, 16384;
	setp.eq.s32 	%p18, %r297, 0;
	@%p18 bra 	$L__BB0_36;
	ld.global.u32 	%r298, [%rd6+280];
	xor.b32  	%r330, %r330, %r298;
	ld.global.u32 	%r299, [%rd6+284];
	xor.b32  	%r329, %r329, %r299;
	ld.global.u32 	%r300, [%rd6+288];
	xor.b32  	%r328, %r328, %r300;
	ld.global.u32 	%r301, [%rd6+292];
	xor.b32  	%r327, %r327, %r301;
	ld.global.u32 	%r302, [%rd6+296];
	xor.b32  	%r326, %r326, %r302;
$L__BB0_36:
	and.b32  	%r304, %r196, 32768;
	setp.eq.s32 	%p19, %r304, 0;
	@%p19 bra 	$L__BB0_38;
	ld.global.u32 	%r305, [%rd6+300];
	xor.b32  	%r330, %r330, %r305;
	ld.global.u32 	%r306, [%rd6+304];
	xor.b32  	%r329, %r329, %r306;
	ld.global.u32 	%r307, [%rd6+308];
	xor.b32  	%r328, %r328, %r307;
	ld.global.u32 	%r308, [%rd6+312];
	xor.b32  	%r327, %r327, %r308;
	ld.global.u32 	%r309, [%rd6+316];
	xor.b32  	%r326, %r326, %r309;
$L__BB0_38:
	add.s32 	%r325, %r325, 16;
	setp.ne.s32 	%p20, %r325, 32;
	@%p20 bra 	$L__BB0_6;
	mad.lo.s32 	%r310, %r319, -31, %r11;
	add.s32 	%r319, %r310, 1;
	setp.ne.s32 	%p21, %r319, 5;
	@%p21 bra 	$L__BB0_5;
	st.global.u32 	[%rd2+4], %r330;
	st.global.u32 	[%rd2+8], %r329;
	st.global.u32 	[%rd2+12], %r328;
	st.global.u32 	[%rd2+16], %r327;
	st.global.u32 	[%rd2+20], %r326;
	add.s32 	%r313, %r313, 1;
	setp.lt.u32 	%p22, %r313, %r2;
	@%p22 bra 	$L__BB0_4;
$L__BB0_41:
	shr.u64 	%rd7, %rd17, 2;
	add.s32 	%r312, %r312, 1;
	setp.gt.u64 	%p23, %rd17, 3;
	mov.u64 	%rd17, %rd7;
	@%p23 bra 	$L__BB0_2;
$L__BB0_42:
	mov.b32 	%r311, 0;
	st.global.v2.u32 	[%rd2+24], {%r311, %r311};
	st.global.u32 	[%rd2+32], %r311;
	mov.b64 	%rd16, 0;
	st.global.u64 	[%rd2+40], %rd16;
	ret;

}
	// .globl	_Z10tlboKernelPiS_iP17curandStateXORWOW
.visible .entry _Z10tlboKernelPiS_iP17curandStateXORWOW(
	.param .u64 .ptr .align 1 _Z10tlboKernelPiS_iP17curandStateXORWOW_param_0,
	.param .u64 .ptr .align 1 _Z10tlboKernelPiS_iP17curandStateXORWOW_param_1,
	.param .u32 _Z10tlboKernelPiS_iP17curandStateXORWOW_param_2,
	.param .u64 .ptr .align 1 _Z10tlboKernelPiS_iP17curandStateXORWOW_param_3
)
{
	.local .align 8 .b8 	__local_depot1[8];
	.reg .b64 	%SP;
	.reg .b64 	%SPL;
	.reg .b32 	%r<95>;
	.reg .b64 	%rd<67>;
	// demoted variable
	.shared .align 4 .b8 _ZZ10tlboKernelPiS_iP17curandStateXORWOWE6subPop[240];
	mov.u64 	%SPL, __local_depot1;
	cvta.local.u64 	%SP, %SPL;
	ld.param.u64 	%rd1, [_Z10tlboKernelPiS_iP17curandStateXORWOW_param_0];
	ld.param.u64 	%rd2, [_Z10tlboKernelPiS_iP17curandStateXORWOW_param_1];
	mov.u32 	%r1, %tid.x;
	mov.u32 	%r2, %ctaid.x;
	mov.u32 	%r3, %ntid.x;
	mad.lo.s32 	%r4, %r2, %r3, %r1;
	mov.u32 	%r5, _ZZ10tlboKernelPiS_iP17curandStateXORWOWE6subPop;
	mad.lo.s32 	%r6, %r1, 60, %r5;
	mul.lo.s32 	%r7, %r4, 15;
	cvta.to.global.u64 	%rd3, %rd1;
	mul.wide.u32 	%rd4, %r7, 4;
	add.s64 	%rd5, %rd3, %rd4;
	ld.global.u32 	%r8, [%rd5];
	st.shared.u32 	[%r6], %r8;
	add.s32 	%r9, %r7, 1;
	mul.wide.u32 	%rd6, %r9, 4;
	add.s64 	%rd7, %rd3, %rd6;
	ld.global.u32 	%r10, [%rd7];
	st.shared.u32 	[%r6+4], %r10;
	add.s32 	%r11, %r7, 2;
	mul.wide.u32 	%rd8, %r11, 4;
	add.s64 	%rd9, %rd3, %rd8;
	ld.global.u32 	%r12, [%rd9];
	st.shared.u32 	[%r6+8], %r12;
	add.s32 	%r13, %r7, 3;
	mul.wide.u32 	%rd10, %r13, 4;
	add.s64 	%rd11, %rd3, %rd10;
	ld.global.u32 	%r14, [%rd11];
	st.shared.u32 	[%r6+12], %r14;
	add.s32 	%r15, %r7, 4;
	mul.wide.u32 	%rd12, %r15, 4;
	add.s64 	%rd13, %rd3, %rd12;
	ld.global.u32 	%r16, [%rd13];
	st.shared.u32 	[%r6+16], %r16;
	add.s32 	%r17, %r7, 5;
	mul.wide.u32 	%rd14, %r17, 4;
	add.s64 	%rd15, %rd3, %rd14;
	ld.global.u32 	%r18, [%rd15];
	st.shared.u32 	[%r6+20], %r18;
	add.s32 	%r19, %r7, 6;
	mul.wide.u32 	%rd16, %r19, 4;
	add.s64 	%rd17, %rd3, %rd16;
	ld.global.u32 	%r20, [%rd17];
	st.shared.u32 	[%r6+24], %r20;
	add.s32 	%r21, %r7, 7;
	mul.wide.u32 	%rd18, %r21, 4;
	add.s64 	%rd19, %rd3, %rd18;
	ld.global.u32 	%r22, [%rd19];
	st.shared.u32 	[%r6+28], %r22;
	add.s32 	%r23, %r7, 8;
	mul.wide.u32 	%rd20, %r23, 4;
	add.s64 	%rd21, %rd3, %rd20;
	ld.global.u32 	%r24, [%rd21];
	st.shared.u32 	[%r6+32], %r24;
	add.s32 	%r25, %r7, 9;
	mul.wide.u32 	%rd22, %r25, 4;
	add.s64 	%rd23, %rd3, %rd22;
	ld.global.u32 	%r26, [%rd23];
	st.shared.u32 	[%r6+36], %r26;
	add.s32 	%r27, %r7, 10;
	mul.wide.u32 	%rd24, %r27, 4;
	add.s64 	%rd25, %rd3, %rd24;
	ld.global.u32 	%r28, [%rd25];
	st.shared.u32 	[%r6+40], %r28;
	add.s32 	%r29, %r7, 11;
	mul.wide.u32 	%rd26, %r29, 4;
	add.s64 	%rd27, %rd3, %rd26;
	ld.global.u32 	%r30, [%rd27];
	st.shared.u32 	[%r6+44], %r30;
	add.s32 	%r31, %r7, 12;
	mul.wide.u32 	%rd28, %r31, 4;
	add.s64 	%rd29, %rd3, %rd28;
	ld.global.u32 	%r32, [%rd29];
	st.shared.u32 	[%r6+48], %r32;
	add.s32 	%r33, %r7, 13;
	mul.wide.u32 	%rd30, %r33, 4;
	add.s64 	%rd31, %rd3, %rd30;
	ld.global.u32 	%r34, [%rd31];
	st.shared.u32 	[%r6+52], %r34;
	add.s32 	%r35, %r7, 14;
	mul.wide.u32 	%rd32, %r35, 4;
	add.s64 	%rd33, %rd3, %rd32;
	ld.global.u32 	%r36, [%rd33];
	st.shared.u32 	[%r6+56], %r36;
	bar.sync 	0;
	cvta.to.global.u64 	%rd34, %rd2;
	ld.shared.u32 	%r37, [%r6];
	ld.shared.u32 	%r38, [%r6+4];
	mad.lo.s32 	%r39, %r37, 15, %r38;
	mul.wide.s32 	%rd35, %r39, 4;
	add.s64 	%rd36, %rd34, %rd35;
	ld.global.u32 	%r40, [%rd36];
	ld.shared.u32 	%r41, [%r6+8];
	mad.lo.s32 	%r42, %r38, 15, %r41;
	mul.wide.s32 	%rd37, %r42, 4;
	add.s64 	%rd38, %rd34, %rd37;
	ld.global.u32 	%r43, [%rd38];
	add.s32 	%r44, %r43, %r40;
	ld.shared.u32 	%r45, [%r6+12];
	mad.lo.s32 	%r46, %r41, 15, %r45;
	mul.wide.s32 	%rd39, %r46, 4;
	add.s64 	%rd40, %rd34, %rd39;
	ld.global.u32 	%r47, [%rd40];
	add.s32 	%r48, %r47, %r44;
	ld.shared.u32 	%r49, [%r6+16];
	mad.lo.s32 	%r50, %r45, 15, %r49;
	mul.wide.s32 	%rd41, %r50, 4;
	add.s64 	%rd42, %rd34, %rd41;
	ld.global.u32 	%r51, [%rd42];
	add.s32 	%r52, %r51, %r48;
	ld.shared.u32 	%r53, [%r6+20];
	mad.lo.s32 	%r54, %r49, 15, %r53;
	mul.wide.s32 	%rd43, %r54, 4;
	add.s64 	%rd44, %rd34, %rd43;
	ld.global.u32 	%r55, [%rd44];
	add.s32 	%r56, %r55, %r52;
	ld.shared.u32 	%r57, [%r6+24];
	mad.lo.s32 	%r58, %r53, 15, %r57;
	mul.wide.s32 	%rd45, %r58, 4;
	add.s64 	%rd46, %rd34, %rd45;
	ld.global.u32 	%r59, [%rd46];
	add.s32 	%r60, %r59, %r56;
	ld.shared.u32 	%r61, [%r6+28];
	mad.lo.s32 	%r62, %r57, 15, %r61;
	mul.wide.s32 	%rd47, %r62, 4;
	add.s64 	%rd48, %rd34, %rd47;
	ld.global.u32 	%r63, [%rd48];
	add.s32 	%r64, %r63, %r60;
	ld.shared.u32 	%r65, [%r6+32];
	mad.lo.s32 	%r66, %r61, 15, %r65;
	mul.wide.s32 	%rd49, %r66, 4;
	add.s64 	%rd50, %rd34, %rd49;
	ld.global.u32 	%r67, [%rd50];
	add.s32 	%r68, %r67, %r64;
	ld.shared.u32 	%r69, [%r6+36];
	mad.lo.s32 	%r70, %r65, 15, %r69;
	mul.wide.s32 	%rd51, %r70, 4;
	add.s64 	%rd52, %rd34, %rd51;
	ld.global.u32 	%r71, [%rd52];
	add.s32 	%r72, %r71, %r68;
	ld.shared.u32 	%r73, [%r6+40];
	mad.lo.s32 	%r74, %r69, 15, %r73;
	mul.wide.s32 	%rd53, %r74, 4;
	add.s64 	%rd54, %rd34, %rd53;
	ld.global.u32 	%r75, [%rd54];
	add.s32 	%r76, %r75, %r72;
	ld.shared.u32 	%r77, [%r6+44];
	mad.lo.s32 	%r78, %r73, 15, %r77;
	mul.wide.s32 	%rd55, %r78, 4;
	add.s64 	%rd56, %rd34, %rd55;
	ld.global.u32 	%r79, [%rd56];
	add.s32 	%r80, %r79, %r76;
	ld.shared.u32 	%r81, [%r6+48];
	mad.lo.s32 	%r82, %r77, 15, %r81;
	mul.wide.s32 	%rd57, %r82, 4;
	add.s64 	%rd58, %rd34, %rd57;
	ld.global.u32 	%r83, [%rd58];
	add.s32 	%r84, %r83, %r80;
	ld.shared.u32 	%r85, [%r6+52];
	mad.lo.s32 	%r86, %r81, 15, %r85;
	mul.wide.s32 	%rd59, %r86, 4;
	add.s64 	%rd60, %rd34, %rd59;
	ld.global.u32 	%r87, [%rd60];
	add.s32 	%r88, %r87, %r84;
	ld.shared.u32 	%r89, [%r6+56];
	mad.lo.s32 	%r90, %r85, 15, %r89;
	mul.wide.s32 	%rd61, %r90, 4;
	add.s64 	%rd62, %rd34, %rd61;
	ld.global.u32 	%r91, [%rd62];
	add.s32 	%r92, %r91, %r88;
	add.u64 	%rd63, %SP, 0;
	add.u64 	%rd64, %SPL, 0;
	st.local.u32 	[%rd64], %r92;
	mov.u64 	%rd65, $str;
	cvta.global.u64 	%rd66, %rd65;
	{ // callseq 0, 0
	.param .b64 param0;
	st.param.b64 	[param0], %rd66;
	.param .b64 param1;
	st.param.b64 	[param1], %rd63;
	.param .b32 retval0;
	call.uni (retval0), 
	vprintf, 
	(
	param0, 
	param1
	);
	ld.param.b32 	%r93, [retval0];
	} // callseq 0
	ret;

}


// ===== COMPILED SASS (sm_100) =====

	.target	sm_100

	.elftype	@"ET_EXEC"


//--------------------- .note.nv.tkinfo           --------------------------
	.section	.note.nv.tkinfo,"",@"SHT_NOTE"
	.sectionflags	@"SHF_NOTE_NV_TKINFO"
	.tkinfo
        /*0018*/ 	.word	0x00000002
        /*0030*/ 	.string	""
        /*0030*/ 	.string	"ptxas"
        /*0030*/ 	.string	"Cuda compilation tools, release 13.0, V13.0.88"
        /*0030*/ 	.string	"Build cuda_13.0.r13.0/compiler.36424714_0"
        /*0030*/ 	.string	"-arch sm_100 -m 64 "



//--------------------- .note.nv.cuinfo           --------------------------
	.section	.note.nv.cuinfo,"",@"SHT_NOTE"
	.sectionflags	@"SHF_NOTE_NV_CUINFO"
        /*0018*/ 	.short	0x0002
        /*001a*/ 	.short	0x0064
        /*001c*/ 	.short	0x0082
	.zero		2


//--------------------- .nv.info                  --------------------------
	.section	.nv.info,"",@"SHT_CUDA_INFO"
	.align	4


	//----- nvinfo : EIATTR_REGCOUNT
	.align		4
        /*0000*/ 	.byte	0x04, 0x2f
        /*0002*/ 	.short	(.L_11 - .L_10)
	.align		4
.L_10:
        /*0004*/ 	.word	index@(_Z12setup_kernelP17curandStateXORWOW)
        /*0008*/ 	.word	0x0000001f


	//----- nvinfo : EIATTR_FRAME_SIZE
	.align		4
.L_11:
        /*000c*/ 	.byte	0x04, 0x11
        /*000e*/ 	.short	(.L_13 - .L_12)
	.align		4
.L_12:
        /*0010*/ 	.word	index@(_Z12setup_kernelP17curandStateXORWOW)
        /*0014*/ 	.word	0x00000000


	//----- nvinfo : EIATTR_REGCOUNT
	.align		4
.L_13:
        /*0018*/ 	.byte	0x04, 0x2f
        /*001a*/ 	.short	(.L_15 - .L_14)
	.align		4
.L_14:
        /*001c*/ 	.word	index@(_Z10tlboKernelPiS_iP17curandStateXORWOW)
        /*0020*/ 	.word	0x00000020


	//----- nvinfo : EIATTR_FRAME_SIZE
	.align		4
.L_15:
        /*0024*/ 	.byte	0x04, 0x11
        /*0026*/ 	.short	(.L_17 - .L_16)
	.align		4
.L_16:
        /*0028*/ 	.word	index@(_Z10tlboKernelPiS_iP17curandStateXORWOW)
        /*002c*/ 	.word	0x00000008


	//----- nvinfo : EIATTR_MIN_STACK_SIZE
	.align		4
.L_17:
        /*0030*/ 	.byte	0x04, 0x12
        /*0032*/ 	.short	(.L_19 - .L_18)
	.align		4
.L_18:
        /*0034*/ 	.word	index@(_Z10tlboKernelPiS_iP17curandStateXORWOW)
        /*0038*/ 	.word	0x00000008


	//----- nvinfo : EIATTR_MIN_STACK_SIZE
	.align		4
.L_19:
        /*003c*/ 	.byte	0x04, 0x12
        /*003e*/ 	.short	(.L_21 - .L_20)
	.align		4
.L_20:
        /*0040*/ 	.word	index@(_Z12setup_kernelP17curandStateXORWOW)
        /*0044*/ 	.word	0x00000000
.L_21:


//--------------------- .nv.compat                --------------------------
	.section	.nv.compat,"",@"SHT_CUDA_COMPAT_INFO"
	.align	4
        /*0000*/ 	.byte	0x02, 0x09, 0x00, 0x00, 0x02, 0x02, 0x01, 0x00, 0x02, 0x05, 0x05, 0x00, 0x03, 0x07, 0x01, 0x01
        /*0010*/ 	.byte	0x02, 0x03, 0x00, 0x00, 0x02, 0x06, 0x01, 0x00, 0x04, 0x0b, 0x08, 0x00, 0x09, 0x00, 0x00, 0x00
        /*0020*/ 	.byte	0x00, 0x00, 0x00, 0x00


//--------------------- .nv.info._Z10tlboKernelPiS_iP17curandStateXORWOW --------------------------
	.section	.nv.info._Z10tlboKernelPiS_iP17curandStateXORWOW,"",@"SHT_CUDA_INFO"
	.sectionflags	@""
	.align	4


	//----- nvinfo : EIATTR_CUDA_API_VERSION
	.align		4
        /*0000*/ 	.byte	0x04, 0x37
        /*0002*/ 	.short	(.L_23 - .L_22)
.L_22:
        /*0004*/ 	.word	0x00000082


	//----- nvinfo : EIATTR_KPARAM_INFO
	.align		4
.L_23:
        /*0008*/ 	.byte	0x04, 0x17
        /*000a*/ 	.short	(.L_25 - .L_24)
.L_24:
        /*000c*/ 	.word	0x00000000
        /*0010*/ 	.short	0x0003
        /*0012*/ 	.short	0x0018
        /*0014*/ 	.byte	0x00, 0xf5, 0x21, 0x00


	//----- nvinfo : EIATTR_KPARAM_INFO
	.align		4
.L_25:
        /*0018*/ 	.byte	0x04, 0x17
        /*001a*/ 	.short	(.L_27 - .L_26)
.L_26:
        /*001c*/ 	.word	0x00000000
        /*0020*/ 	.short	0x0002
        /*0022*/ 	.short	0x0010
        /*0024*/ 	.byte	0x00, 0xf0, 0x11, 0x00


	//----- nvinfo : EIATTR_KPARAM_INFO
	.align		4
.L_27:
        /*0028*/ 	.byte	0x04, 0x17
        /*002a*/ 	.short	(.L_29 - .L_28)
.L_28:
        /*002c*/ 	.word	0x00000000
        /*0030*/ 	.short	0x0001
        /*0032*/ 	.short	0x0008
        /*0034*/ 	.byte	0x00, 0xf5, 0x21, 0x00


	//----- nvinfo : EIATTR_KPARAM_INFO
	.align		4
.L_29:
        /*0038*/ 	.byte	0x04, 0x17
        /*003a*/ 	.short	(.L_31 - .L_30)
.L_30:
        /*003c*/ 	.word	0x00000000
        /*0040*/ 	.short	0x0000
        /*0042*/ 	.short	0x0000
        /*0044*/ 	.byte	0x00, 0xf5, 0x21, 0x00


	//----- nvinfo : EIATTR_SPARSE_MMA_MASK
	.align		4
.L_31:
        /*0048*/ 	.byte	0x03, 0x50
        /*004a*/ 	.short	0x0000


	//----- nvinfo : EIATTR_MAXREG_COUNT
	.align		4
        /*004c*/ 	.byte	0x03, 0x1b
        /*004e*/ 	.short	0x00ff


	//----- nvinfo : EIATTR_NUM_BARRIERS
	.align		4
        /*0050*/ 	.byte	0x02, 0x4c
        /*0052*/ 	.byte	0x01
	.zero		1


	//----- nvinfo : EIATTR_EXTERNS
	.align		4
        /*0054*/ 	.byte	0x04, 0x0f
        /*0056*/ 	.short	(.L_33 - .L_32)


	//   ....[0]....
	.align		4
.L_32:
        /*0058*/ 	.word	index@(vprintf)


	//----- nvinfo : EIATTR_MERCURY_ISA_VERSION
	.align		4
.L_33:
        /*005c*/ 	.byte	0x03, 0x5f
        /*005e*/ 	.short	0x0101


	//----- nvinfo : EIATTR_VRC_CTA_INIT_COUNT
	.align		4
        /*0060*/ 	.byte	0x02, 0x4a
	.zero		1
	.zero		1


	//----- nvinfo : EIATTR_SYSCALL_OFFSETS
	.align		4
        /*0064*/ 	.byte	0x04, 0x46
        /*0066*/ 	.short	(.L_35 - .L_34)


	//   ....[0]....
.L_34:
        /*0068*/ 	.word	0x00000950


	//----- nvinfo : EIATTR_EXIT_INSTR_OFFSETS
	.align		4
.L_35:
        /*006c*/ 	.byte	0x04, 0x1c
        /*006e*/ 	.short	(.L_37 - .L_36)


	//   ....[0]....
.L_36:
        /*0070*/ 	.word	0x00000960


	//----- nvinfo : EIATTR_CBANK_PARAM_SIZE
	.align		4
.L_37:
        /*0074*/ 	.byte	0x03, 0x19
        /*0076*/ 	.short	0x0020


	//----- nvinfo : EIATTR_PARAM_CBANK
	.align		4
        /*0078*/ 	.byte	0x04, 0x0a
        /*007a*/ 	.short	(.L_39 - .L_38)
	.align		4
.L_38:
        /*007c*/ 	.word	index@(.nv.constant0._Z10tlboKernelPiS_iP17curandStateXORWOW)
        /*0080*/ 	.short	0x0380
        /*0082*/ 	.short	0x0020


	//----- nvinfo : EIATTR_SW_WAR
	.align		4
.L_39:
        /*0084*/ 	.byte	0x04, 0x36
        /*0086*/ 	.short	(.L_41 - .L_40)
.L_40:
        /*0088*/ 	.word	0x00000008
.L_41:


//--------------------- .nv.info._Z12setup_kernelP17curandStateXORWOW --------------------------
	.section	.nv.info._Z12setup_kernelP17curandStateXORWOW,"",@"SHT_CUDA_INFO"
	.sectionflags	@""
	.align	4


	//----- nvinfo : EIATTR_CUDA_API_VERSION
	.align		4
        /*0000*/ 	.byte	0x04, 0x37
        /*0002*/ 	.short	(.L_43 - .L_42)
.L_42:
        /*0004*/ 	.word	0x00000082


	//----- nvinfo : EIATTR_KPARAM_INFO
	.align		4
.L_43:
        /*0008*/ 	.byte	0x04, 0x17
        /*000a*/ 	.short	(.L_45 - .L_44)
.L_44:
        /*000c*/ 	.word	0x00000000
        /*0010*/ 	.short	0x0000
        /*0012*/ 	.short	0x0000
        /*0014*/ 	.byte	0x00, 0xf5, 0x21, 0x00


	//----- nvinfo : EIATTR_SPARSE_MMA_MASK
	.align		4
.L_45:
        /*0018*/ 	.byte	0x03, 0x50
        /*001a*/ 	.short	0x0000


	//----- nvinfo : EIATTR_MAXREG_COUNT
	.align		4
        /*001c*/ 	.byte	0x03, 0x1b
        /*001e*/ 	.short	0x00ff


	//----- nvinfo : EIATTR_MERCURY_ISA_VERSION
	.align		4
        /*0020*/ 	.byte	0x03, 0x5f
        /*0022*/ 	.short	0x0101


	//----- nvinfo : EIATTR_VRC_CTA_INIT_COUNT
	.align		4
        /*0024*/ 	.byte	0x02, 0x4a
	.zero		1
	.zero		1


	//----- nvinfo : EIATTR_EXIT_INSTR_OFFSETS
	.align		4
        /*0028*/ 	.byte	0x04, 0x1c
        /*002a*/ 	.short	(.L_47 - .L_46)


	//   ....[0]....
.L_46:
        /*002c*/ 	.word	0x00000e70


	//----- nvinfo : EIATTR_CRS_STACK_SIZE
	.align		4
.L_47:
        /*0030*/ 	.byte	0x04, 0x1e
        /*0032*/ 	.short	(.L_49 - .L_48)
.L_48:
        /*0034*/ 	.word	0x00000000


	//----- nvinfo : EIATTR_CBANK_PARAM_SIZE
	.align		4
.L_49:
        /*0038*/ 	.byte	0x03, 0x19
        /*003a*/ 	.short	0x0008


	//----- nvinfo : EIATTR_PARAM_CBANK
	.align		4
        /*003c*/ 	.byte	0x04, 0x0a
        /*003e*/ 	.short	(.L_51 - .L_50)
	.align		4
.L_50:
        /*0040*/ 	.word	index@(.nv.constant0._Z12setup_kernelP17curandStateXORWOW)
        /*0044*/ 	.short	0x0380
        /*0046*/ 	.short	0x0008


	//----- nvinfo : EIATTR_SW_WAR
	.align		4
.L_51:
        /*0048*/ 	.byte	0x04, 0x36
        /*004a*/ 	.short	(.L_53 - .L_52)
.L_52:
        /*004c*/ 	.word	0x00000008
.L_53:


//--------------------- .nv.callgraph             --------------------------
	.section	.nv.callgraph,"",@"SHT_CUDA_CALLGRAPH"
	.align	4
	.sectionentsize	8
	.align		4
        /*0000*/ 	.word	0x00000000
	.align		4
        /*0004*/ 	.word	0xffffffff
	.align		4
        /*0008*/ 	.word	index@(_Z10tlboKernelPiS_iP17curandStateXORWOW)
	.align		4
        /*000c*/ 	.word	index@(vprintf)
	.align		4
        /*0010*/ 	.word	0x00000000
	.align		4
        /*0014*/ 	.word	0xfffffffe
	.align		4
        /*0018*/ 	.word	0x00000000
	.align		4
        /*001c*/ 	.word	0xfffffffd
	.align		4
        /*0020*/ 	.word	0x00000000
	.align		4
        /*0024*/ 	.word	0xfffffffc


//--------------------- .nv.constant4             --------------------------
	.section	.nv.constant4,"a",@progbits
	.align	8
	.align		8
.nv.constant4:
        /*0000*/ 	.dword	vprintf
	.align		8
        /*0008*/ 	.dword	precalc_xorwow_matrix
	.align		8
        /*0010*/ 	.dword	precalc_xorwow_offset_matrix
	.align		8
        /*0018*/ 	.dword	mrg32k3aM1
	.align		8
        /*0020*/ 	.dword	mrg32k3aM2
	.align		8
        /*0028*/ 	.dword	mrg32k3aM1SubSeq
	.align		8
        /*0030*/ 	.dword	mrg32k3aM2SubSeq
	.align		8
        /*0038*/ 	.dword	mrg32k3aM1Seq
	.align		8
        /*0040*/ 	.dword	mrg32k3aM2Seq
	.align		8
        /*0048*/ 	.dword	$str


//--------------------- .nv.constant3             --------------------------
	.section	.nv.constant3,"a",@progbits
	.align	8
.nv.constant3:
	.type		__cr_lgamma_table,@object
	.size		__cr_lgamma_table,(.L_8 - __cr_lgamma_table)
__cr_lgamma_table:
        /*0000*/ 	.byte	0x00, 0x00, 0x00, 0x00, 0x00, 0x00, 0x00, 0x00, 0x00, 0x00, 0x00, 0x00, 0x00, 0x00, 0x00, 0x00
        /*0010*/ 	.byte	0xef, 0x39, 0xfa, 0xfe, 0x42, 0x2e, 0xe6, 0x3f, 0x02, 0x20, 0x2a, 0xfa, 0x0b, 0xab, 0xfc, 0x3f
        /*0020*/ 	.byte	0xf9, 0x2c, 0x92, 0x7c, 0xa7, 0x6c, 0x09, 0x40, 0xc9, 0x79, 0x44, 0x3c, 0x64, 0x26, 0x13, 0x40
        /*0030*/ 	.byte	0xca, 0x01, 0xcf, 0x3a, 0x27, 0x51, 0x1a, 0x40, 0x30, 0xcc, 0x2d, 0xf3, 0xe1, 0x0c, 0x21, 0x40
        /*0040*/ 	.byte	0x0d, 0xb7, 0xfc, 0x82, 0x8e, 0x35, 0x25, 0x40
.L_8:


//--------------------- .text._Z10tlboKernelPiS_iP17curandStateXORWOW --------------------------
	.section	.text._Z10tlboKernelPiS_iP17curandStateXORWOW,"ax",@progbits
	.align	128
        .global         _Z10tlboKernelPiS_iP17curandStateXORWOW
        .type           _Z10tlboKernelPiS_iP17curandStateXORWOW,@function
        .size           _Z10tlboKernelPiS_iP17curandStateXORWOW,(.L_x_11 - _Z10tlboKernelPiS_iP17curandStateXORWOW)
        .other          _Z10tlboKernelPiS_iP17curandStateXORWOW,@"STO_CUDA_ENTRY STV_DEFAULT"
_Z10tlboKernelPiS_iP17curandStateXORWOW:
.text._Z10tlboKernelPiS_iP17curandStateXORWOW:
[----:B------:R-:W0:Y:S01]  /*0000*/  LDC R1, c[0x0][0x37c] ;  /* 0x0000df00ff017b82 */ /* 0x000e220000000800 */
[----:B------:R-:W1:Y:S01]  /*0010*/  S2R R18, SR_TID.X ;  /* 0x0000000000127919 */ /* 0x000e620000002100 */
[----:B------:R-:W2:Y:S06]  /*0020*/  LDCU UR6, c[0x0][0x2fc] ;  /* 0x00005f80ff0677ac */ /* 0x000eac0008000800 */
[----:B------:R-:W1:Y:S01]  /*0030*/  S2UR UR7, SR_CTAID.X ;  /* 0x00000000000779c3 */ /* 0x000e620000002500 */
[----:B0-----:R-:W-:Y:S01]  /*0040*/  IADD3 R1, PT, PT, R1, -0x8, RZ ;  /* 0xfffffff801017810 */ /* 0x001fe20007ffe0ff */
[----:B------:R-:W0:Y:S01]  /*0050*/  LDCU.64 UR4, c[0x0][0x358] ;  /* 0x00006b00ff0477ac */ /* 0x000e220008000a00 */
[----:B------:R-:W3:Y:S05]  /*0060*/  LDCU.64 UR8, c[0x4][0x48] ;  /* 0x01000900ff0877ac */ /* 0x000eea0008000a00 */
[----:B------:R-:W1:Y:S08]  /*0070*/  LDC R3, c[0x0][0x360] ;  /* 0x0000d800ff037b82 */ /* 0x000e700000000800 */
[----:B------:R-:W4:Y:S01]  /*0080*/  LDC.64 R16, c[0x0][0x380] ;  /* 0x0000e000ff107b82 */ /* 0x000f220000000a00 */
[----:B-1----:R-:W-:-:S05]  /*0090*/  IMAD R3, R3, UR7, R18 ;  /* 0x0000000703037c24 */ /* 0x002fca000f8e0212 */
[----:B------:R-:W-:-:S04]  /*00a0*/  LEA R3, R3, -R3, 0x4 ;  /* 0x8000000303037211 */ /* 0x000fc800078e20ff */
[C---:B------:R-:W-:Y:S01]  /*00b0*/  IADD3 R25, PT, PT, R3.reuse, 0x1, RZ ;  /* 0x0000000103197810 */ /* 0x040fe20007ffe0ff */
[C-C-:B----4-:R-:W-:Y:S01]  /*00c0*/  IMAD.WIDE.U32 R4, R3.reuse, 0x4, R16.reuse ;  /* 0x0000000403047825 */ /* 0x150fe200078e0010 */
[C---:B------:R-:W-:Y:S02]  /*00d0*/  IADD3 R11, PT, PT, R3.reuse, 0x4, RZ ;  /* 0x00000004030b7810 */ /* 0x040fe40007ffe0ff */
[----:B------:R-:W-:Y:S01]  /*00e0*/  IADD3 R13, PT, PT, R3, 0x5, RZ ;  /* 0x00000005030d7810 */ /* 0x000fe20007ffe0ff */
[--C-:B------:R-:W-:Y:S01]  /*00f0*/  IMAD.WIDE.U32 R24, R25, 0x4, R16.reuse ;  /* 0x0000000419187825 */ /* 0x100fe200078e0010 */
[C---:B------:R-:W-:Y:S01]  /*0100*/  IADD3 R7, PT, PT, R3.reuse, 0x2, RZ ;  /* 0x0000000203077810 */ /* 0x040fe20007ffe0ff */
[----:B0-----:R0:W4:Y:S01]  /*0110*/  LDG.E R0, desc[UR4][R4.64] ;  /* 0x0000000404007981 */ /* 0x001122000c1e1900 */
[----:B------:R-:W-:Y:S01]  /*0120*/  IADD3 R9, PT, PT, R3, 0x3, RZ ;  /* 0x0000000303097810 */ /* 0x000fe20007ffe0ff */
[--C-:B------:R-:W-:Y:S01]  /*0130*/  IMAD.WIDE.U32 R10, R11, 0x4, R16.reuse ;  /* 0x000000040b0a7825 */ /* 0x100fe200078e0010 */
[C---:B------:R-:W-:Y:S01]  /*0140*/  IADD3 R14, PT, PT, R3.reuse, 0x9, RZ ;  /* 0x00000009030e7810 */ /* 0x040fe20007ffe0ff */
[----:B------:R1:W5:Y:S01]  /*0150*/  LDG.E R24, desc[UR4][R24.64] ;  /* 0x0000000418187981 */ /* 0x000362000c1e1900 */
[----:B------:R-:W-:Y:S01]  /*0160*/  IADD3 R27, PT, PT, R3, 0x6, RZ ;  /* 0x00000006031b7810 */ /* 0x000fe20007ffe0ff */
[--C-:B------:R-:W-:Y:S01]  /*0170*/  IMAD.WIDE.U32 R12, R13, 0x4, R16.reuse ;  /* 0x000000040d0c7825 */ /* 0x100fe200078e0010 */
[----:B------:R-:W-:Y:S01]  /*0180*/  IADD3 R29, PT, PT, R3, 0x8, RZ ;  /* 0x00000008031d7810 */ /* 0x000fe20007ffe0ff */
[----:B------:R2:W3:Y:S02]  /*0190*/  LDG.E R21, desc[UR4][R10.64] ;  /* 0x000000040a157981 */ /* 0x0004e4000c1e1900 */
[--C-:B------:R-:W-:Y:S01]  /*01a0*/  IMAD.WIDE.U32 R6, R7, 0x4, R16.reuse ;  /* 0x0000000407067825 */ /* 0x100fe200078e0010 */
[C---:B0-----:R-:W-:Y:S01]  /*01b0*/  IADD3 R5, PT, PT, R3.reuse, 0x7, RZ ;  /* 0x0000000703057810 */ /* 0x041fe20007ffe0ff */
[----:B------:R0:W3:Y:S01]  /*01c0*/  LDG.E R20, desc[UR4][R12.64] ;  /* 0x000000040c147981 */ /* 0x0000e2000c1e1900 */
[----:B------:R-:W-:Y:S01]  /*01d0*/  IADD3 R28, PT, PT, R3, 0xa, RZ ;  /* 0x0000000a031c7810 */ /* 0x000fe20007ffe0ff */
[--C-:B------:R-:W-:Y:S01]  /*01e0*/  IMAD.WIDE.U32 R8, R9, 0x4, R16.reuse ;  /* 0x0000000409087825 */ /* 0x100fe200078e0010 */
[C---:B------:R-:W-:Y:S01]  /*01f0*/  IADD3 R15, PT, PT, R3.reuse, 0xd, RZ ;  /* 0x0000000d030f7810 */ /* 0x040fe20007ffe0ff */
[----:B------:R0:W3:Y:S01]  /*0200*/  LDG.E R23, desc[UR4][R6.64] ;  /* 0x0000000406177981 */ /* 0x0000e2000c1e1900 */
[----:B-1----:R-:W-:Y:S01]  /*0210*/  IADD3 R25, PT, PT, R3, 0xe, RZ ;  /* 0x0000000e03197810 */ /* 0x002fe20007ffe0ff */
[--C-:B------:R-:W-:Y:S01]  /*0220*/  IMAD.WIDE.U32 R26, R27, 0x4, R16.reuse ;  /* 0x000000041b1a7825 */ /* 0x100fe200078e0010 */
[C---:B--2---:R-:W-:Y:S01]  /*0230*/  IADD3 R11, PT, PT, R3.reuse, 0xb, RZ ;  /* 0x0000000b030b7810 */ /* 0x044fe20007ffe0ff */
[----:B------:R1:W2:Y:S01]  /*0240*/  LDG.E R22, desc[UR4][R8.64] ;  /* 0x0000000408167981 */ /* 0x0002a2000c1e1900 */
[----:B0-----:R-:W-:Y:S01]  /*0250*/  IADD3 R13, PT, PT, R3, 0xc, RZ ;  /* 0x0000000c030d7810 */ /* 0x001fe20007ffe0ff */
[----:B------:R-:W-:-:S02]  /*0260*/  IMAD.WIDE.U32 R2, R5, 0x4, R16 ;  /* 0x0000000405027825 */ /* 0x000fc400078e0010 */
[----:B------:R0:W2:Y:S02]  /*0270*/  LDG.E R19, desc[UR4][R26.64] ;  /* 0x000000041a137981 */ /* 0x0000a4000c1e1900 */
[--C-:B------:R-:W-:Y:S02]  /*0280*/  IMAD.WIDE.U32 R6, R14, 0x4, R16.reuse ;  /* 0x000000040e067825 */ /* 0x100fe400078e0010 */
[----:B------:R-:W2:Y:S02]  /*0290*/  LDG.E R2, desc[UR4][R2.64] ;  /* 0x0000000402027981 */ /* 0x000ea4000c1e1900 */
[--C-:B------:R-:W-:Y:S02]  /*02a0*/  IMAD.WIDE.U32 R4, R29, 0x4, R16.reuse ;  /* 0x000000041d047825 */ /* 0x100fe400078e0010 */
[----:B------:R-:W2:Y:S02]  /*02b0*/  LDG.E R6, desc[UR4][R6.64] ;  /* 0x0000000406067981 */ /* 0x000ea4000c1e1900 */
[----:B-1----:R-:W-:-:S02]  /*02c0*/  IMAD.WIDE.U32 R8, R28, 0x4, R16 ;  /* 0x000000041c087825 */ /* 0x002fc400078e0010 */
[----:B------:R-:W2:Y:S02]  /*02d0*/  LDG.E R4, desc[UR4][R4.64] ;  /* 0x0000000404047981 */ /* 0x000ea4000c1e1900 */
[--C-:B------:R-:W-:Y:S02]  /*02e0*/  IMAD.WIDE.U32 R10, R11, 0x4, R16.reuse ;  /* 0x000000040b0a7825 */ /* 0x100fe400078e0010 */
[----:B------:R-:W2:Y:S02]  /*02f0*/  LDG.E R8, desc[UR4][R8.64] ;  /* 0x0000000408087981 */ /* 0x000ea4000c1e1900 */
[--C-:B------:R-:W-:Y:S02]  /*0300*/  IMAD.WIDE.U32 R12, R13, 0x4, R16.reuse ;  /* 0x000000040d0c7825 */ /* 0x100fe400078e0010 */
[----:B------:R-:W2:Y:S02]  /*0310*/  LDG.E R10, desc[UR4][R10.64] ;  /* 0x000000040a0a7981 */ /* 0x000ea4000c1e1900 */
[----:B------:R-:W-:-:S02]  /*0320*/  IMAD.WIDE.U32 R14, R15, 0x4, R16 ;  /* 0x000000040f0e7825 */ /* 0x000fc400078e0010 */
[----:B------:R-:W2:Y:S02]  /*0330*/  LDG.E R12, desc[UR4][R12.64] ;  /* 0x000000040c0c7981 */ /* 0x000ea4000c1e1900 */
[----:B------:R-:W-:Y:S02]  /*0340*/  IMAD.WIDE.U32 R16, R25, 0x4, R16 ;  /* 0x0000000419107825 */ /* 0x000fe400078e0010 */
[----:B------:R-:W2:Y:S04]  /*0350*/  LDG.E R14, desc[UR4][R14.64] ;  /* 0x000000040e0e7981 */ /* 0x000ea8000c1e1900 */
[----:B------:R-:W2:Y:S01]  /*0360*/  LDG.E R16, desc[UR4][R16.64] ;  /* 0x0000000410107981 */ /* 0x000ea2000c1e1900 */
[----:B0-----:R-:W0:Y:S01]  /*0370*/  S2R R26, SR_CgaCtaId ;  /* 0x00000000001a7919 */ /* 0x001e220000008800 */
[----:B------:R-:W-:-:S04]  /*0380*/  MOV R25, 0x400 ;  /* 0x0000040000197802 */ /* 0x000fc80000000f00 */
[----:B0-----:R-:W-:-:S05]  /*0390*/  LEA R25, R26, R25, 0x18 ;  /* 0x000000191a197211 */ /* 0x001fca00078ec0ff */
[----:B------:R-:W-:-:S05]  /*03a0*/  IMAD R25, R18, 0x3c, R25 ;  /* 0x0000003c12197824 */ /* 0x000fca00078e0219 */
[----:B----4-:R-:W-:Y:S04]  /*03b0*/  STS [R25], R0 ;  /* 0x0000000019007388 */ /* 0x010fe80000000800 */
[----:B-----5:R-:W-:Y:S04]  /*03c0*/  STS [R25+0x4], R24 ;  /* 0x0000041819007388 */ /* 0x020fe80000000800 */
[----:B---3--:R-:W-:Y:S04]  /*03d0*/  STS [R25+0x10], R21 ;  /* 0x0000101519007388 */ /* 0x008fe80000000800 */
[----:B------:R-:W-:Y:S04]  /*03e0*/  STS [R25+0x14], R20 ;  /* 0x0000141419007388 */ /* 0x000fe80000000800 */
[----:B------:R-:W-:Y:S04]  /*03f0*/  STS [R25+0x8], R23 ;  /* 0x0000081719007388 */ /* 0x000fe80000000800 */
[----:B--2---:R-:W-:Y:S04]  /*0400*/  STS [R25+0xc], R22 ;  /* 0x00000c1619007388 */ /* 0x004fe80000000800 */
[----:B------:R-:W-:Y:S04]  /*0410*/  STS [R25+0x18], R19 ;  /* 0x0000181319007388 */ /* 0x000fe80000000800 */
[----:B------:R0:W-:Y:S04]  /*0420*/  STS [R25+0x1c], R2 ;  /* 0x00001c0219007388 */ /* 0x0001e80000000800 */
[----:B------:R-:W-:Y:S04]  /*0430*/  STS [R25+0x24], R6 ;  /* 0x0000240619007388 */ /* 0x000fe80000000800 */
[----:B------:R-:W-:Y:S01]  /*0440*/  STS [R25+0x20], R4 ;  /* 0x0000200419007388 */ /* 0x000fe20000000800 */
[----:B0-----:R-:W0:Y:S03]  /*0450*/  LDC.64 R2, c[0x0][0x388] ;  /* 0x0000e200ff027b82 */ /* 0x001e260000000a00 */
[----:B------:R-:W-:Y:S04]  /*0460*/  STS [R25+0x28], R8 ;  /* 0x0000280819007388 */ /* 0x000fe80000000800 */
[----:B------:R-:W-:Y:S04]  /*0470*/  STS [R25+0x2c], R10 ;  /* 0x00002c0a19007388 */ /* 0x000fe80000000800 */
[----:B------:R-:W-:Y:S04]  /*0480*/  STS [R25+0x30], R12 ;  /* 0x0000300c19007388 */ /* 0x000fe80000000800 */
[----:B------:R-:W-:Y:S04]  /*0490*/  STS [R25+0x34], R14 ;  /* 0x0000340e19007388 */ /* 0x000fe80000000800 */
[----:B------:R-:W-:Y:S01]  /*04a0*/  STS [R25+0x38], R16 ;  /* 0x0000381019007388 */ /* 0x000fe20000000800 */
[----:B------:R-:W-:Y:S06]  /*04b0*/  BAR.SYNC.DEFER_BLOCKING 0x0 ;  /* 0x0000000000007b1d */ /* 0x000fec0000010000 */
[----:B------:R-:W-:Y:S04]  /*04c0*/  LDS R9, [R25] ;  /* 0x0000000019097984 */ /* 0x000fe80000000800 */
[----:B------:R-:W1:Y:S04]  /*04d0*/  LDS R18, [R25+0x4] ;  /* 0x0000040019127984 */ /* 0x000e680000000800 */
[----:B------:R-:W-:Y:S04]  /*04e0*/  LDS R17, [R25+0x8] ;  /* 0x0000080019117984 */ /* 0x000fe80000000800 */
[----:B------:R-:W2:Y:S04]  /*04f0*/  LDS R20, [R25+0xc] ;  /* 0x00000c0019147984 */ /* 0x000ea80000000800 */
[----:B------:R-:W3:Y:S04]  /*0500*/  LDS R21, [R25+0x10] ;  /* 0x0000100019157984 */ /* 0x000ee80000000800 */
[----:B------:R-:W4:Y:S04]  /*0510*/  LDS R7, [R25+0x14] ;  /* 0x0000140019077984 */ /* 0x000f280000000800 */
[----:B------:R-:W5:Y:S04]  /*0520*/  LDS R4, [R25+0x18] ;  /* 0x0000180019047984 */ /* 0x000f680000000800 */
[----:B------:R-:W5:Y:S04]  /*0530*/  LDS R5, [R25+0x1c] ;  /* 0x00001c0019057984 */ /* 0x000f680000000800 */
[----:B------:R-:W5:Y:S04]  /*0540*/  LDS R6, [R25+0x20] ;  /* 0x0000200019067984 */ /* 0x000f680000000800 */
[----:B------:R-:W5:Y:S04]  /*0550*/  LDS R11, [R25+0x24] ;  /* 0x00002400190b7984 */ /* 0x000f680000000800 */
[----:B------:R-:W5:Y:S04]  /*0560*/  LDS R16, [R25+0x28] ;  /* 0x0000280019107984 */ /* 0x000f680000000800 */
[----:B------:R-:W5:Y:S04]  /*0570*/  LDS R13, [R25+0x2c] ;  /* 0x00002c00190d7984 */ /* 0x000f680000000800 */
[----:B------:R-:W5:Y:S04]  /*0580*/  LDS R12, [R25+0x30] ;  /* 0x00003000190c7984 */ /* 0x000f680000000800 */
[----:B------:R-:W5:Y:S04]  /*0590*/  LDS R15, [R25+0x34] ;  /* 0x00003400190f7984 */ /* 0x000f680000000800 */
[----:B------:R5:W5:Y:S01]  /*05a0*/  LDS R0, [R25+0x38] ;  /* 0x0000380019007984 */ /* 0x000b620000000800 */
[----:B-1----:R-:W-:-:S02]  /*05b0*/  IMAD R9, R9, 0xf, R18 ;  /* 0x0000000f09097824 */ /* 0x002fc400078e0212 */
[----:B--2---:R-:W-:Y:S02]  /*05c0*/  IMAD R23, R17, 0xf, R20 ;  /* 0x0000000f11177824 */ /* 0x004fe400078e0214 */
[----:B------:R-:W-:Y:S02]  /*05d0*/  IMAD R19, R18, 0xf, R17 ;  /* 0x0000000f12137824 */ /* 0x000fe400078e0211 */
[----:B---3--:R-:W-:Y:S02]  /*05e0*/  IMAD R17, R20, 0xf, R21 ;  /* 0x0000000f14117824 */ /* 0x008fe400078e0215 */
[----:B0-----:R-:W-:-:S04]  /*05f0*/  IMAD.WIDE R26, R9, 0x4, R2 ;  /* 0x00000004091a7825 */ /* 0x001fc800078e0202 */
[----:B------:R-:W-:Y:S01]  /*0600*/  IMAD.WIDE R22, R23, 0x4, R2 ;  /* 0x0000000417167825 */ /* 0x000fe200078e0202 */
[----:B------:R0:W2:Y:S03]  /*0610*/  LDG.E R14, desc[UR4][R26.64] ;  /* 0x000000041a0e7981 */ /* 0x0000a6000c1e1900 */
[----:B----4-:R-:W-:Y:S02]  /*0620*/  IMAD R21, R21, 0xf, R7 ;  /* 0x0000000f15157824 */ /* 0x010fe400078e0207 */
[----:B------:R-:W-:Y:S01]  /*0630*/  IMAD.WIDE R8, R19, 0x4, R2 ;  /* 0x0000000413087825 */ /* 0x000fe200078e0202 */
[----:B------:R-:W2:Y:S03]  /*0640*/  LDG.E R22, desc[UR4][R22.64] ;  /* 0x0000000416167981 */ /* 0x000ea6000c1e1900 */
[----:B-----5:R-:W-:-:S02]  /*0650*/  IMAD R7, R7, 0xf, R4 ;  /* 0x0000000f07077824 */ /* 0x020fc400078e0204 */
[--C-:B------:R-:W-:Y:S02]  /*0660*/  IMAD.WIDE R18, R17, 0x4, R2.reuse ;  /* 0x0000000411127825 */ /* 0x100fe400078e0202 */
[----:B------:R1:W2:Y:S02]  /*0670*/  LDG.E R17, desc[UR4][R8.64] ;  /* 0x0000000408117981 */ /* 0x0002a4000c1e1900 */
[----:B------:R-:W-:Y:S02]  /*0680*/  IMAD.WIDE R20, R21, 0x4, R2 ;  /* 0x0000000415147825 */ /* 0x000fe400078e0202 */
[----:B------:R3:W4:Y:S02]  /*0690*/  LDG.E R18, desc[UR4][R18.64] ;  /* 0x0000000412127981 */ /* 0x000724000c1e1900 */
[----:B------:R-:W-:Y:S02]  /*06a0*/  IMAD R25, R4, 0xf, R5 ;  /* 0x0000000f04197824 */ /* 0x000fe400078e0205 */
[----:B------:R-:W-:Y:S01]  /*06b0*/  IMAD R29, R5, 0xf, R6 ;  /* 0x0000000f051d7824 */ /* 0x000fe200078e0206 */
[----:B------:R-:W4:Y:S01]  /*06c0*/  LDG.E R21, desc[UR4][R20.64] ;  /* 0x0000000414157981 */ /* 0x000f22000c1e1900 */
[----:B------:R-:W-:-:S04]  /*06d0*/  IMAD.WIDE R4, R7, 0x4, R2 ;  /* 0x0000000407047825 */ /* 0x000fc800078e0202 */
[----:B0-----:R-:W-:Y:S02]  /*06e0*/  IMAD R27, R6, 0xf, R11 ;  /* 0x0000000f061b7824 */ /* 0x001fe400078e020b */
[----:B------:R-:W-:Y:S01]  /*06f0*/  IMAD.WIDE R6, R25, 0x4, R2 ;  /* 0x0000000419067825 */ /* 0x000fe200078e0202 */
[----:B------:R-:W5:Y:S03]  /*0700*/  LDG.E R4, desc[UR4][R4.64] ;  /* 0x0000000404047981 */ /* 0x000f66000c1e1900 */
[----:B------:R-:W-:Y:S02]  /*0710*/  IMAD R25, R11, 0xf, R16 ;  /* 0x0000000f0b197824 */ /* 0x000fe400078e0210 */
[--C-:B-1----:R-:W-:Y:S01]  /*0720*/  IMAD.WIDE R8, R29, 0x4, R2.reuse ;  /* 0x000000041d087825 */ /* 0x102fe200078e0202 */
[----:B------:R-:W5:Y:S03]  /*0730*/  LDG.E R7, desc[UR4][R6.64] ;  /* 0x0000000406077981 */ /* 0x000f66000c1e1900 */
[----:B------:R-:W-:-:S02]  /*0740*/  IMAD.WIDE R10, R27, 0x4, R2 ;  /* 0x000000041b0a7825 */ /* 0x000fc400078e0202 */
[----:B------:R-:W5:Y:S02]  /*0750*/  LDG.E R8, desc[UR4][R8.64] ;  /* 0x0000000408087981 */ /* 0x000f64000c1e1900 */
[----:B---3--:R-:W-:Y:S02]  /*0760*/  IMAD R19, R16, 0xf, R13 ;  /* 0x0000000f10137824 */ /* 0x008fe400078e020d */
[----:B------:R-:W-:Y:S01]  /*0770*/  IMAD R27, R13, 0xf, R12 ;  /* 0x0000000f0d1b7824 */ /* 0x000fe200078e020c */
[----:B------:R-:W3:Y:S01]  /*0780*/  LDG.E R11, desc[UR4][R10.64] ;  /* 0x000000040a0b7981 */ /* 0x000ee2000c1e1900 */
[----:B------:R-:W-:Y:S02]  /*0790*/  IMAD R29, R12, 0xf, R15 ;  /* 0x0000000f0c1d7824 */ /* 0x000fe400078e020f */
[----:B------:R-:W-:-:S04]  /*07a0*/  IMAD.WIDE R24, R25, 0x4, R2 ;  /* 0x0000000419187825 */ /* 0x000fc800078e0202 */
[--C-:B------:R-:W-:Y:S02]  /*07b0*/  IMAD.WIDE R12, R19, 0x4, R2.reuse ;  /* 0x00000004130c7825 */ /* 0x100fe400078e0202 */
[----:B------:R-:W3:Y:S02]  /*07c0*/  LDG.E R24, desc[UR4][R24.64] ;  /* 0x0000000418187981 */ /* 0x000ee4000c1e1900 */
[----:B------:R-:W-:Y:S02]  /*07d0*/  IMAD.WIDE R26, R27, 0x4, R2 ;  /* 0x000000041b1a7825 */ /* 0x000fe400078e0202 */
[----:B------:R-:W3:Y:S02]  /*07e0*/  LDG.E R12, desc[UR4][R12.64] ;  /* 0x000000040c0c7981 */ /* 0x000ee4000c1e1900 */
[----:B------:R-:W-:Y:S02]  /*07f0*/  IMAD R15, R15, 0xf, R0 ;  /* 0x0000000f0f0f7824 */ /* 0x000fe400078e0200 */
[--C-:B------:R-:W-:Y:S01]  /*0800*/  IMAD.WIDE R28, R29, 0x4, R2.reuse ;  /* 0x000000041d1c7825 */ /* 0x100fe200078e0202 */
[----:B------:R-:W3:Y:S03]  /*0810*/  LDG.E R26, desc[UR4][R26.64] ;  /* 0x000000041a1a7981 */ /* 0x000ee6000c1e1900 */
[----:B------:R-:W-:-:S02]  /*0820*/  IMAD.WIDE R2, R15, 0x4, R2 ;  /* 0x000000040f027825 */ /* 0x000fc400078e0202 */
[----:B------:R-:W3:Y:S04]  /*0830*/  LDG.E R28, desc[UR4][R28.64] ;  /* 0x000000041c1c7981 */ /* 0x000ee8000c1e1900 */
[----:B------:R0:W3:Y:S01]  /*0840*/  LDG.E R3, desc[UR4][R2.64] ;  /* 0x0000000402037981 */ /* 0x0000e2000c1e1900 */
[----:B------:R-:W1:Y:S01]  /*0850*/  LDCU UR4, c[0x0][0x2f8] ;  /* 0x00005f00ff0477ac */ /* 0x000e620008000800 */
[----:B0-----:R-:W-:Y:S02]  /*0860*/  MOV R2, 0x0 ;  /* 0x0000000000027802 */ /* 0x001fe40000000f00 */
[----:B------:R-:W-:Y:S02]  /*0870*/  MOV R5, UR9 ;  /* 0x0000000900057c02 */ /* 0x000fe40008000f00 */
[----:B-1----:R-:W-:-:S02]  /*0880*/  IADD3 R6, P0, PT, R1, UR4, RZ ;  /* 0x0000000401067c10 */ /* 0x002fc4000ff1e0ff */
[----:B--2---:R-:W-:-:S04]  /*0890*/  IADD3 R14, PT, PT, R22, R17, R14 ;  /* 0x00000011160e7210 */ /* 0x004fc80007ffe00e */
[----:B----4-:R-:W-:-:S04]  /*08a0*/  IADD3 R14, PT, PT, R21, R18, R14 ;  /* 0x00000012150e7210 */ /* 0x010fc80007ffe00e */
[----:B-----5:R-:W-:-:S04]  /*08b0*/  IADD3 R4, PT, PT, R7, R4, R14 ;  /* 0x0000000407047210 */ /* 0x020fc80007ffe00e */
[----:B---3--:R-:W-:-:S04]  /*08c0*/  IADD3 R11, PT, PT, R11, R8, R4 ;  /* 0x000000080b0b7210 */ /* 0x008fc80007ffe004 */
[----:B------:R-:W-:-:S04]  /*08d0*/  IADD3 R11, PT, PT, R12, R24, R11 ;  /* 0x000000180c0b7210 */ /* 0x000fc80007ffe00b */
[----:B------:R-:W-:-:S04]  /*08e0*/  IADD3 R0, PT, PT, R28, R26, R11 ;  /* 0x0000001a1c007210 */ /* 0x000fc80007ffe00b */
[----:B------:R-:W-:Y:S02]  /*08f0*/  IADD3 R0, PT, PT, R0, R3, RZ ;  /* 0x0000000300007210 */ /* 0x000fe40007ffe0ff */
[----:B------:R-:W0:Y:S03]  /*0900*/  LDC.64 R2, c[0x4][R2] ;  /* 0x0100000002027b82 */ /* 0x000e260000000a00 */
[----:B------:R1:W-:Y:S01]  /*0910*/  STL [R1], R0 ;  /* 0x0000000001007387 */ /* 0x0003e20000100800 */
[----:B------:R-:W-:Y:S02]  /*0920*/  MOV R4, UR8 ;  /* 0x0000000800047c02 */ /* 0x000fe40008000f00 */
[----:B------:R-:W-:-:S07]  /*0930*/  IADD3.X R7, PT, PT, RZ, UR6, RZ, P0, !PT ;  /* 0x00000006ff077c10 */ /* 0x000fce00087fe4ff */
[----:B------:R-:W-:-:S07]  /*0940*/  LEPC R20, `(.L_x_0) ;  /* 0x000000001014794e */ /* 0x000fce0000000000 */
[----:B01----:R-:W-:Y:S05]  /*0950*/  CALL.ABS.NOINC R2 ;  /* 0x0000000002007343 */ /* 0x003fea0003c00000 */
.L_x_0:
[----:B------:R-:W-:Y:S05]  /*0960*/  EXIT ;  /* 0x000000000000794d */ /* 0x000fea0003800000 */
.L_x_1:
[----:B------:R-:W-:-:S00]  /*0970*/  BRA `(.L_x_1) ;  /* 0xfffffffc00fc7947 */ /* 0x000fc0000383ffff */
[----:B------:R-:W-:-:S00]  /*0980*/  NOP ;  /* 0x0000000000007918 */ /* 0x000fc00000000000 */
[----:B------:R-:W-:-:S00]  /*0990*/  NOP ;  /* 0x0000000000007918 */ /* 0x000fc00000000000 */
[----:B------:R-:W-:-:S00]  /*09a0*/  NOP ;  /* 0x0000000000007918 */ /* 0x000fc00000000000 */
[----:B------:R-:W-:-:S00]  /*09b0*/  NOP ;  /* 0x0000000000007918 */ /* 0x000fc00000000000 */
[----:B------:R-:W-:-:S00]  /*09c0*/  NOP ;  /* 0x0000000000007918 */ /* 0x000fc00000000000 */
[----:B------:R-:W-:-:S00]  /*09d0*/  NOP ;  /* 0x0000000000007918 */ /* 0x000fc00000000000 */
[----:B------:R-:W-:-:S00]  /*09e0*/  NOP ;  /* 0x0000000000007918 */ /* 0x000fc00000000000 */
[----:B------:R-:W-:-:S00]  /*09f0*/  NOP ;  /* 0x0000000000007918 */ /* 0x000fc00000000000 */
.L_x_11:


//--------------------- .text._Z12setup_kernelP17curandStateXORWOW --------------------------
	.section	.text._Z12setup_kernelP17curandStateXORWOW,"ax",@progbits
	.align	128
        .global         _Z12setup_kernelP17curandStateXORWOW
        .type           _Z12setup_kernelP17curandStateXORWOW,@function
        .size           _Z12setup_kernelP17curandStateXORWOW,(.L_x_12 - _Z12setup_kernelP17curandStateXORWOW)
        .other          _Z12setup_kernelP17curandStateXORWOW,@"STO_CUDA_ENTRY STV_DEFAULT"
_Z12setup_kernelP17curandStateXORWOW:
.text._Z12setup_kernelP17curandStateXORWOW:
[----:B------:R-:W-:Y:S01]  /*0000*/  LDC R1, c[0x0][0x37c] ;  /* 0x0000df00ff017b82 */ /* 0x000fe20000000800 */
[----:B------:R-:W0:Y:S07]  /*0010*/  S2R R0, SR_CTAID.X ;  /* 0x0000000000007919 */ /* 0x000e2e0000002500 */
[----:B------:R-:W1:Y:S01]  /*0020*/  LDC.64 R6, c[0x0][0x380] ;  /* 0x0000e000ff067b82 */ /* 0x000e620000000a00 */
[----:B------:R-:W0:Y:S01]  /*0030*/  LDCU UR6, c[0x0][0x360] ;  /* 0x00006c00ff0677ac */ /* 0x000e220008000800 */
[----:B------:R-:W-:Y:S01]  /*0040*/  IMAD.MOV.U32 R2, RZ, RZ, 0x3198c20f ;  /* 0x3198c20fff027424 */ /* 0x000fe200078e00ff */
[----:B------:R-:W0:Y:S01]  /*0050*/  S2R R3, SR_TID.X ;  /* 0x0000000000037919 */ /* 0x000e220000002100 */
[----:B------:R-:W-:Y:S01]  /*0060*/  IMAD.MOV.U32 R4, RZ, RZ, 0x423bb012 ;  /* 0x423bb012ff047424 */ /* 0x000fe200078e00ff */
[----:B------:R-:W2:Y:S01]  /*0070*/  LDCU.64 UR4, c[0x0][0x358] ;  /* 0x00006b00ff0477ac */ /* 0x000ea20008000a00 */
[----:B------:R-:W-:Y:S01]  /*0080*/  IMAD.MOV.U32 R5, RZ, RZ, -0x75bd8fc ;  /* 0xf8a42704ff057424 */ /* 0x000fe200078e00ff */
[----:B------:R-:W-:Y:S01]  /*0090*/  BSSY.RECONVERGENT B0, `(.L_x_2) ;  /* 0x00000da000007945 */ /* 0x000fe20003800200 */
[----:B------:R-:W-:-:S02]  /*00a0*/  IMAD.MOV.U32 R8, RZ, RZ, -0x23270784 ;  /* 0xdcd8f87cff087424 */ /* 0x000fc400078e00ff */
[----:B------:R-:W-:Y:S02]  /*00b0*/  IMAD.MOV.U32 R9, RZ, RZ, 0x57fa2510 ;  /* 0x57fa2510ff097424 */ /* 0x000fe400078e00ff */
[----:B0-----:R-:W-:Y:S02]  /*00c0*/  IMAD R0, R0, UR6, R3 ;  /* 0x0000000600007c24 */ /* 0x001fe4000f8e0203 */
[----:B------:R-:W-:Y:S02]  /*00d0*/  IMAD.MOV.U32 R3, RZ, RZ, 0x5efdb30c ;  /* 0x5efdb30cff037424 */ /* 0x000fe400078e00ff */
[C---:B-1----:R-:W-:Y:S01]  /*00e0*/  IMAD.WIDE.U32 R6, R0.reuse, 0x30, R6 ;  /* 0x0000003000067825 */ /* 0x042fe200078e0006 */
[----:B------:R-:W-:-:S04]  /*00f0*/  ISETP.NE.AND P0, PT, R0, RZ, PT ;  /* 0x000000ff0000720c */ /* 0x000fc80003f05270 */
[----:B--2---:R0:W-:Y:S04]  /*0100*/  STG.E.64 desc[UR4][R6.64], R2 ;  /* 0x0000000206007986 */ /* 0x0041e8000c101b04 */
[----:B------:R0:W-:Y:S04]  /*0110*/  STG.E.64 desc[UR4][R6.64+0x8], R4 ;  /* 0x0000080406007986 */ /* 0x0001e8000c101b04 */
[----:B------:R0:W-:Y:S01]  /*0120*/  STG.E.64 desc[UR4][R6.64+0x10], R8 ;  /* 0x0000100806007986 */ /* 0x0001e2000c101b04 */
[----:B------:R-:W-:Y:S05]  /*0130*/  @!P0 BRA `(.L_x_3) ;  /* 0x0000000c003c8947 */ /* 0x000fea0003800000 */
[----:B------:R-:W-:-:S07]  /*0140*/  CS2R R12, SRZ ;  /* 0x00000000000c7805 */ /* 0x000fce000001ff00 */
.L_x_9:
[----:B0-----:R-:W-:Y:S01]  /*0150*/  LOP3.LUT R2, R0, 0x3, RZ, 0xc0, !PT ;  /* 0x0000000300027812 */ /* 0x001fe200078ec0ff */
[----:B------:R-:W-:Y:S03]  /*0160*/  BSSY.RECONVERGENT B1, `(.L_x_4) ;  /* 0x00000c6000017945 */ /* 0x000fe60003800200 */
[----:B------:R-:W-:-:S04]  /*0170*/  ISETP.NE.U32.AND P0, PT, R2, RZ, PT ;  /* 0x000000ff0200720c */ /* 0x000fc80003f05070 */
[----:B------:R-:W-:-:S13]  /*0180*/  ISETP.NE.AND.EX P0, PT, RZ, RZ, PT, P0 ;  /* 0x000000ffff00720c */ /* 0x000fda0003f05300 */
[----:B------:R-:W-:Y:S05]  /*0190*/  @!P0 BRA `(.L_x_5) ;  /* 0x0000000c00088947 */ /* 0x000fea0003800000 */
[----:B------:R-:W0:Y:S01]  /*01a0*/  LDC.64 R8, c[0x4][0x8] ;  /* 0x01000200ff087b82 */ /* 0x000e220000000a00 */
[----:B------:R-:W-:Y:S02]  /*01b0*/  IMAD.MOV.U32 R14, RZ, RZ, RZ ;  /* 0x000000ffff0e7224 */ /* 0x000fe400078e00ff */
[----:B0-----:R-:W-:-:S07]  /*01c0*/  IMAD.WIDE.U32 R8, R12, 0xc80, R8 ;  /* 0x00000c800c087825 */ /* 0x001fce00078e0008 */
.L_x_8:
[----:B0-----:R-:W-:Y:S01]  /*01d0*/  IMAD.MOV.U32 R15, RZ, RZ, RZ ;  /* 0x000000ffff0f7224 */ /* 0x001fe200078e00ff */
[----:B------:R-:W-:Y:S01]  /*01e0*/  CS2R R2, SRZ ;  /* 0x0000000000027805 */ /* 0x000fe2000001ff00 */
[----:B------:R-:W-:Y:S01]  /*01f0*/  IMAD.MOV.U32 R17, RZ, RZ, RZ ;  /* 0x000000ffff117224 */ /* 0x000fe200078e00ff */
[----:B------:R-:W-:-:S07]  /*0200*/  CS2R R4, SRZ ;  /* 0x0000000000047805 */ /* 0x000fce000001ff00 */
.L_x_7:
[----:B------:R-:W-:-:S05]  /*0210*/  IMAD.WIDE.U32 R10, R17, 0x4, R6 ;  /* 0x00000004110a7825 */ /* 0x000fca00078e0006 */
[----:B------:R0:W5:Y:S01]  /*0220*/  LDG.E R16, desc[UR4][R10.64+0x4] ;  /* 0x000004040a107981 */ /* 0x000162000c1e1900 */
[----:B------:R-:W-:-:S07]  /*0230*/  IMAD.MOV.U32 R19, RZ, RZ, RZ ;  /* 0x000000ffff137224 */ /* 0x000fce00078e00ff */
.L_x_6:
[----:B-----5:R-:W-:Y:S01]  /*0240*/  SHF.R.U32.HI R24, RZ, R19, R16 ;  /* 0x00000013ff187219 */ /* 0x020fe20000011610 */
[----:B0-----:R-:W-:-:S03]  /*0250*/  IMAD.SHL.U32 R10, R17, 0x20, RZ ;  /* 0x00000020110a7824 */ /* 0x001fc600078e00ff */
[----:B------:R-:W-:Y:S01]  /*0260*/  LOP3.LUT R11, R24, 0x1, RZ, 0xc0, !PT ;  /* 0x00000001180b7812 */ /* 0x000fe200078ec0ff */
[----:B------:R-:W-:-:S03]  /*0270*/  IMAD.IADD R10, R10, 0x1, R19 ;  /* 0x000000010a0a7824 */ /* 0x000fc600078e0213 */
[----:B------:R-:W-:Y:S01]  /*0280*/  ISETP.NE.U32.AND P0, PT, R11, 0x1, PT ;  /* 0x000000010b00780c */ /* 0x000fe20003f05070 */
[----:B------:R-:W-:-:S03]  /*0290*/  IMAD R11, R10, 0x5, RZ ;  /* 0x000000050a0b7824 */ /* 0x000fc600078e02ff */
[----:B------:R-:W-:Y:S01]  /*02a0*/  R2P PR, R24, 0x7e ;  /* 0x0000007e18007804 */ /* 0x000fe20000000000 */
[----:B------:R-:W-:-:S08]  /*02b0*/  IMAD.WIDE.U32 R10, R11, 0x4, R8 ;  /* 0x000000040b0a7825 */ /* 0x000fd000078e0008 */
[----:B------:R-:W2:Y:S04]  /*02c0*/  @!P0 LDG.E R18, desc[UR4][R10.64] ;  /* 0x000000040a128981 */ /* 0x000ea8000c1e1900 */
[----:B------:R-:W3:Y:S04]  /*02d0*/  @!P0 LDG.E R20, desc[UR4][R10.64+0x10] ;  /* 0x000010040a148981 */ /* 0x000ee8000c1e1900 */
[----:B------:R-:W4:Y:S04]  /*02e0*/  @P1 LDG.E R22, desc[UR4][R10.64+0x14] ;  /* 0x000014040a161981 */ /* 0x000f28000c1e1900 */
[----:B------:R-:W4:Y:S04]  /*02f0*/  @P2 LDG.E R26, desc[UR4][R10.64+0x28] ;  /* 0x000028040a1a2981 */ /* 0x000f28000c1e1900 */
[----:B------:R-:W4:Y:S04]  /*0300*/  @!P0 LDG.E R21, desc[UR4][R10.64+0x4] ;  /* 0x000004040a158981 */ /* 0x000f28000c1e1900 */
[----:B------:R-:W4:Y:S04]  /*0310*/  @!P0 LDG.E R23, desc[UR4][R10.64+0xc] ;  /* 0x00000c040a178981 */ /* 0x000f28000c1e1900 */
[----:B------:R-:W4:Y:S04]  /*0320*/  @P1 LDG.E R25, desc[UR4][R10.64+0x18] ;  /* 0x000018040a191981 */ /* 0x000f28000c1e1900 */
[----:B------:R-:W4:Y:S04]  /*0330*/  @P3 LDG.E R28, desc[UR4][R10.64+0x3c] ;  /* 0x00003c040a1c3981 */ /* 0x000f28000c1e1900 */
[----:B------:R-:W4:Y:S01]  /*0340*/  @P6 LDG.E R27, desc[UR4][R10.64+0x7c] ;  /* 0x00007c040a1b6981 */ /* 0x000f22000c1e1900 */
[----:B--2---:R-:W-:-:S03]  /*0350*/  @!P0 LOP3.LUT R15, R15, R18, RZ, 0x3c, !PT ;  /* 0x000000120f0f8212 */ /* 0x004fc600078e3cff */
[----:B------:R-:W2:Y:S01]  /*0360*/  @!P0 LDG.E R18, desc[UR4][R10.64+0x8] ;  /* 0x000008040a128981 */ /* 0x000ea2000c1e1900 */
[----:B---3--:R-:W-:-:S03]  /*0370*/  @!P0 LOP3.LUT R3, R3, R20, RZ, 0x3c, !PT ;  /* 0x0000001403038212 */ /* 0x008fc600078e3cff */
[----:B------:R-:W3:Y:S01]  /*0380*/  @P1 LDG.E R20, desc[UR4][R10.64+0x24] ;  /* 0x000024040a141981 */ /* 0x000ee2000c1e1900 */
[----:B----4-:R-:W-:-:S03]  /*0390*/  @P1 LOP3.LUT R15, R15, R22, RZ, 0x3c, !PT ;  /* 0x000000160f0f1212 */ /* 0x010fc600078e3cff */
[----:B------:R-:W4:Y:S01]  /*03a0*/  @P2 LDG.E R22, desc[UR4][R10.64+0x38] ;  /* 0x000038040a162981 */ /* 0x000f22000c1e1900 */
[----:B------:R-:W-:-:S03]  /*03b0*/  @P2 LOP3.LUT R15, R15, R26, RZ, 0x3c, !PT ;  /* 0x0000001a0f0f2212 */ /* 0x000fc600078e3cff */
[----:B------:R-:W4:Y:S01]  /*03c0*/  @P4 LDG.E R26, desc[UR4][R10.64+0x50] ;  /* 0x000050040a1a4981 */ /* 0x000f22000c1e1900 */
[----:B------:R-:W-:-:S03]  /*03d0*/  @!P0 LOP3.LUT R4, R4, R21, RZ, 0x3c, !PT ;  /* 0x0000001504048212 */ /* 0x000fc600078e3cff */
[----:B------:R-:W4:Y:S01]  /*03e0*/  @P1 LDG.E R21, desc[UR4][R10.64+0x20] ;  /* 0x000020040a151981 */ /* 0x000f22000c1e1900 */
[----:B------:R-:W-:-:S03]  /*03f0*/  @!P0 LOP3.LUT R2, R2, R23, RZ, 0x3c, !PT ;  /* 0x0000001702028212 */ /* 0x000fc600078e3cff */
[----:B------:R-:W4:Y:S01]  /*0400*/  @P2 LDG.E R23, desc[UR4][R10.64+0x2c] ;  /* 0x00002c040a172981 */ /* 0x000f22000c1e1900 */
[----:B------:R-:W-:-:S03]  /*0410*/  @P1 LOP3.LUT R4, R4, R25, RZ, 0x3c, !PT ;  /* 0x0000001904041212 */ /* 0x000fc600078e3cff */
[----:B------:R-:W4:Y:S01]  /*0420*/  @P2 LDG.E R25, desc[UR4][R10.64+0x34] ;  /* 0x000034040a192981 */ /* 0x000f22000c1e1900 */
[----:B--2---:R-:W-:-:S03]  /*0430*/  @!P0 LOP3.LUT R5, R5, R18, RZ, 0x3c, !PT ;  /* 0x0000001205058212 */ /* 0x004fc600078e3cff */
[----:B------:R-:W2:Y:S01]  /*0440*/  @P1 LDG.E R18, desc[UR4][R10.64+0x1c] ;  /* 0x00001c040a121981 */ /* 0x000ea2000c1e1900 */
[----:B---3--:R-:W-:-:S03]  /*0450*/  @P1 LOP3.LUT R3, R3, R20, RZ, 0x3c, !PT ;  /* 0x0000001403031212 */ /* 0x008fc600078e3cff */
[----:B------:R-:W3:Y:S01]  /*0460*/  @P2 LDG.E R20, desc[UR4][R10.64+0x30] ;  /* 0x000030040a142981 */ /* 0x000ee2000c1e1900 */
[----:B----4-:R-:W-:-:S03]  /*0470*/  @P2 LOP3.LUT R3, R3, R22, RZ, 0x3c, !PT ;  /* 0x0000001603032212 */ /* 0x010fc600078e3cff */
[----:B------:R-:W4:Y:S01]  /*0480*/  @P3 LDG.E R22, desc[UR4][R10.64+0x4c] ;  /* 0x00004c040a163981 */ /* 0x000f22000c1e1900 */
[----:B------:R-:W-:-:S04]  /*0490*/  @P3 LOP3.LUT R15, R15, R28, RZ, 0x3c, !PT ;  /* 0x0000001c0f0f3212 */ /* 0x000fc800078e3cff */
[----:B------:R-:W-:Y:S02]  /*04a0*/  @P4 LOP3.LUT R15, R15, R26, RZ, 0x3c, !PT ;  /* 0x0000001a0f0f4212 */ /* 0x000fe400078e3cff */
[----:B------:R-:W-:Y:S01]  /*04b0*/  @P1 LOP3.LUT R2, R2, R21, RZ, 0x3c, !PT ;  /* 0x0000001502021212 */ /* 0x000fe200078e3cff */
[----:B------:R-:W4:Y:S04]  /*04c0*/  @P5 LDG.E R26, desc[UR4][R10.64+0x64] ;  /* 0x000064040a1a5981 */ /* 0x000f28000c1e1900 */
[----:B------:R-:W4:Y:S01]  /*04d0*/  @P3 LDG.E R21, desc[UR4][R10.64+0x40] ;  /* 0x000040040a153981 */ /* 0x000f22000c1e1900 */
[----:B------:R-:W-:Y:S02]  /*04e0*/  @P2 LOP3.LUT R4, R4, R23, RZ, 0x3c, !PT ;  /* 0x0000001704042212 */ /* 0x000fe400078e3cff */
[----:B------:R-:W-:Y:S01]  /*04f0*/  @P2 LOP3.LUT R2, R2, R25, RZ, 0x3c, !PT ;  /* 0x0000001902022212 */ /* 0x000fe200078e3cff */
[----:B------:R-:W4:Y:S04]  /*0500*/  @P3 LDG.E R23, desc[UR4][R10.64+0x48] ;  /* 0x000048040a173981 */ /* 0x000f28000c1e1900 */
[----:B------:R-:W4:Y:S01]  /*0510*/  @P4 LDG.E R25, desc[UR4][R10.64+0x54] ;  /* 0x000054040a194981 */ /* 0x000f22000c1e1900 */
[----:B--2---:R-:W-:-:S03]  /*0520*/  @P1 LOP3.LUT R5, R5, R18, RZ, 0x3c, !PT ;  /* 0x0000001205051212 */ /* 0x004fc600078e3cff */
[----:B------:R-:W2:Y:S01]  /*0530*/  @P3 LDG.E R18, desc[UR4][R10.64+0x44] ;  /* 0x000044040a123981 */ /* 0x000ea2000c1e1900 */
[----:B---3--:R-:W-:-:S03]  /*0540*/  @P2 LOP3.LUT R5, R5, R20, RZ, 0x3c, !PT ;  /* 0x0000001405052212 */ /* 0x008fc600078e3cff */
[----:B------:R-:W3:Y:S01]  /*0550*/  @P4 LDG.E R20, desc[UR4][R10.64+0x58] ;  /* 0x000058040a144981 */ /* 0x000ee2000c1e1900 */
[----:B----4-:R-:W-:-:S03]  /*0560*/  @P3 LOP3.LUT R3, R3, R22, RZ, 0x3c, !PT ;  /* 0x0000001603033212 */ /* 0x010fc600078e3cff */
[----:B------:R-:W4:Y:S01]  /*0570*/  @P4 LDG.E R22, desc[UR4][R10.64+0x60] ;  /* 0x000060040a164981 */ /* 0x000f22000c1e1900 */
[----:B------:R-:W-:Y:S02]  /*0580*/  LOP3.LUT P0, RZ, R24, 0x80, RZ, 0xc0, !PT ;  /* 0x0000008018ff7812 */ /* 0x000fe4000780c0ff */
[----:B------:R-:W-:Y:S02]  /*0590*/  @P5 LOP3.LUT R15, R15, R26, RZ, 0x3c, !PT ;  /* 0x0000001a0f0f5212 */ /* 0x000fe400078e3cff */
[----:B------:R-:W4:Y:S01]  /*05a0*/  @P6 LDG.E R26, desc[UR4][R10.64+0x78] ;  /* 0x000078040a1a6981 */ /* 0x000f22000c1e1900 */
[----:B------:R-:W-:-:S03]  /*05b0*/  @P3 LOP3.LUT R4, R4, R21, RZ, 0x3c, !PT ;  /* 0x0000001504043212 */ /* 0x000fc600078e3cff */
[----:B------:R-:W4:Y:S01]  /*05c0*/  @P4 LDG.E R21, desc[UR4][R10.64+0x5c] ;  /* 0x00005c040a154981 */ /* 0x000f22000c1e1900 */
[----:B------:R-:W-:-:S03]  /*05d0*/  @P3 LOP3.LUT R2, R2, R23, RZ, 0x3c, !PT ;  /* 0x0000001702023212 */ /* 0x000fc600078e3cff */
[----:B------:R-:W4:Y:S01]  /*05e0*/  @P5 LDG.E R23, desc[UR4][R10.64+0x68] ;  /* 0x000068040a175981 */ /* 0x000f22000c1e1900 */
[----:B------:R-:W-:-:S03]  /*05f0*/  @P4 LOP3.LUT R4, R4, R25, RZ, 0x3c, !PT ;  /* 0x0000001904044212 */ /* 0x000fc600078e3cff */
[----:B------:R-:W4:Y:S01]  /*0600*/  @P5 LDG.E R25, desc[UR4][R10.64+0x70] ;  /* 0x000070040a195981 */ /* 0x000f22000c1e1900 */
[----:B--2---:R-:W-:-:S03]  /*0610*/  @P3 LOP3.LUT R5, R5, R18, RZ, 0x3c, !PT ;  /* 0x0000001205053212 */ /* 0x004fc600078e3cff */
[----:B------:R-:W2:Y:S01]  /*0620*/  @P5 LDG.E R18, desc[UR4][R10.64+0x6c] ;  /* 0x00006c040a125981 */ /* 0x000ea2000c1e1900 */
[----:B---3--:R-:W-:-:S03]  /*0630*/  @P4 LOP3.LUT R5, R5, R20, RZ, 0x3c, !PT ;  /* 0x0000001405054212 */ /* 0x008fc600078e3cff */
[----:B------:R-:W3:Y:S01]  /*0640*/  @P5 LDG.E R20, desc[UR4][R10.64+0x74] ;  /* 0x000074040a145981 */ /* 0x000ee2000c1e1900 */
[----:B----4-:R-:W-:-:S03]  /*0650*/  @P4 LOP3.LUT R3, R3, R22, RZ, 0x3c, !PT ;  /* 0x0000001603034212 */ /* 0x010fc600078e3cff */
[----:B------:R-:W4:Y:S01]  /*0660*/  @P0 LDG.E R22, desc[UR4][R10.64+0x8c] ;  /* 0x00008c040a160981 */ /* 0x000f22000c1e1900 */
[----:B------:R-:W-:-:S03]  /*0670*/  @P6 LOP3.LUT R15, R15, R26, RZ, 0x3c, !PT ;  /* 0x0000001a0f0f6212 */ /* 0x000fc600078e3cff */
        /* <DEDUP_REMOVED lines=13> */
[----:B------:R-:W-:Y:S02]  /*0750*/  @P6 LOP3.LUT R4, R4, R27, RZ, 0x3c, !PT ;  /* 0x0000001b04046212 */ /* 0x000fe400078e3cff */
[----:B------:R-:W-:Y:S02]  /*0760*/  @P6 LOP3.LUT R2, R2, R21, RZ, 0x3c, !PT ;  /* 0x0000001502026212 */ /* 0x000fe400078e3cff */
[----:B------:R-:W-:Y:S02]  /*0770*/  @P0 LOP3.LUT R4, R4, R23, RZ, 0x3c, !PT ;  /* 0x0000001704040212 */ /* 0x000fe400078e3cff */
[----:B------:R-:W-:Y:S02]  /*0780*/  @P0 LOP3.LUT R2, R2, R25, RZ, 0x3c, !PT ;  /* 0x0000001902020212 */ /* 0x000fe400078e3cff */
[----:B--2---:R-:W-:Y:S02]  /*0790*/  @P6 LOP3.LUT R5, R5, R18, RZ, 0x3c, !PT ;  /* 0x0000001205056212 */ /* 0x004fe400078e3cff */
[----:B---3--:R-:W-:-:S02]  /*07a0*/  @P6 LOP3.LUT R3, R3, R20, RZ, 0x3c, !PT ;  /* 0x0000001403036212 */ /* 0x008fc400078e3cff */
[----:B----4-:R-:W-:Y:S02]  /*07b0*/  @P0 LOP3.LUT R5, R5, R22, RZ, 0x3c, !PT ;  /* 0x0000001605050212 */ /* 0x010fe400078e3cff */
[----:B------:R-:W-:Y:S02]  /*07c0*/  @P0 LOP3.LUT R3, R3, R26, RZ, 0x3c, !PT ;  /* 0x0000001a03030212 */ /* 0x000fe400078e3cff */
[----:B------:R-:W-:-:S13]  /*07d0*/  R2P PR, R24.B1, 0x7f ;  /* 0x0000007f18007804 */ /* 0x000fda0000001000 */
[----:B------:R-:W2:Y:S04]  /*07e0*/  @P0 LDG.E R18, desc[UR4][R10.64+0xa0] ;  /* 0x0000a0040a120981 */ /* 0x000ea8000c1e1900 */
[----:B------:R-:W3:Y:S04]  /*07f0*/  @P1 LDG.E R22, desc[UR4][R10.64+0xb4] ;  /* 0x0000b4040a161981 */ /* 0x000ee8000c1e1900 */
[----:B------:R-:W4:Y:S04]  /*0800*/  @P2 LDG.E R26, desc[UR4][R10.64+0xc8] ;  /* 0x0000c8040a1a2981 */ /* 0x000f28000c1e1900 */
[----:B------:R-:W4:Y:S04]  /*0810*/  @P3 LDG.E R28, desc[UR4][R10.64+0xdc] ;  /* 0x0000dc040a1c3981 */ /* 0x000f28000c1e1900 */
[----:B------:R-:W4:Y:S04]  /*0820*/  @P0 LDG.E R23, desc[UR4][R10.64+0xa4] ;  /* 0x0000a4040a170981 */ /* 0x000f28000c1e1900 */
[----:B------:R-:W4:Y:S04]  /*0830*/  @P0 LDG.E R20, desc[UR4][R10.64+0xa8] ;  /* 0x0000a8040a140981 */ /* 0x000f28000c1e1900 */
[----:B------:R-:W4:Y:S04]  /*0840*/  @P4 LDG.E R25, desc[UR4][R10.64+0xf0] ;  /* 0x0000f0040a194981 */ /* 0x000f28000c1e1900 */
        /* <DEDUP_REMOVED lines=21> */
[----:B------:R-:W-:Y:S02]  /*09a0*/  LOP3.LUT P0, RZ, R24, 0x8000, RZ, 0xc0, !PT ;  /* 0x0000800018ff7812 */ /* 0x000fe4000780c0ff */
[----:B----4-:R-:W-:Y:S01]  /*09b0*/  @P5 LOP3.LUT R15, R15, R26, RZ, 0x3c, !PT ;  /* 0x0000001a0f0f5212 */ /* 0x010fe200078e3cff */
[----:B------:R-:W4:Y:S04]  /*09c0*/  @P3 LDG.E R24, desc[UR4][R10.64+0xe4] ;  /* 0x0000e4040a183981 */ /* 0x000f28000c1e1900 */
[----:B------:R-:W2:Y:S01]  /*09d0*/  @P6 LDG.E R26, desc[UR4][R10.64+0x118] ;  /* 0x000118040a1a6981 */ /* 0x000ea2000c1e1900 */
        /* <DEDUP_REMOVED lines=8> */
[----:B---3--:R-:W-:-:S03]  /*0a60*/  @P2 LOP3.LUT R3, R3, R22, RZ, 0x3c, !PT ;  /* 0x0000001603032212 */ /* 0x008fc600078e3cff */
[----:B------:R-:W3:Y:S01]  /*0a70*/  @P4 LDG.E R22, desc[UR4][R10.64+0x100] ;  /* 0x000100040a164981 */ /* 0x000ee2000c1e1900 */
[----:B--2---:R-:W-:-:S03]  /*0a80*/  @P6 LOP3.LUT R15, R15, R26, RZ, 0x3c, !PT ;  /* 0x0000001a0f0f6212 */ /* 0x004fc600078e3cff */
[----:B------:R-:W2:Y:S01]  /*0a90*/  @P0 LDG.E R26, desc[UR4][R10.64+0x12c] ;  /* 0x00012c040a1a0981 */ /* 0x000ea2000c1e1900 */
[----:B----4-:R-:W-:-:S03]  /*0aa0*/  @P2 LOP3.LUT R2, R2, R23, RZ, 0x3c, !PT ;  /* 0x0000001702022212 */ /* 0x010fc600078e3cff */
[----:B------:R-:W4:Y:S01]  /*0ab0*/  @P4 LDG.E R23, desc[UR4][R10.64+0xfc] ;  /* 0x0000fc040a174981 */ /* 0x000f22000c1e1900 */
[----:B------:R-:W-:-:S03]  /*0ac0*/  @P2 LOP3.LUT R5, R5, R20, RZ, 0x3c, !PT ;  /* 0x0000001405052212 */ /* 0x000fc600078e3cff */
[----:B------:R-:W4:Y:S01]  /*0ad0*/  @P4 LDG.E R20, desc[UR4][R10.64+0xf8] ;  /* 0x0000f8040a144981 */ /* 0x000f22000c1e1900 */
[----:B------:R-:W-:Y:S02]  /*0ae0*/  @P3 LOP3.LUT R2, R2, R27, RZ, 0x3c, !PT ;  /* 0x0000001b02023212 */ /* 0x000fe400078e3cff */
[----:B------:R-:W-:Y:S01]  /*0af0*/  @P3 LOP3.LUT R4, R4, R25, RZ, 0x3c, !PT ;  /* 0x0000001904043212 */ /* 0x000fe200078e3cff */
[----:B------:R-:W4:Y:S01]  /*0b00*/  @P5 LDG.E R27, desc[UR4][R10.64+0x110] ;  /* 0x000110040a1b5981 */ /* 0x000f22000c1e1900 */
[----:B------:R-:W-:-:S03]  /*0b10*/  @P3 LOP3.LUT R5, R5, R24, RZ, 0x3c, !PT ;  /* 0x0000001805053212 */ /* 0x000fc600078e3cff */
[----:B------:R-:W4:Y:S04]  /*0b20*/  @P5 LDG.E R25, desc[UR4][R10.64+0x108] ;  /* 0x000108040a195981 */ /* 0x000f28000c1e1900 */
        /* <DEDUP_REMOVED lines=19> */
[----:B------:R-:W-:-:S05]  /*0c60*/  VIADD R19, R19, 0x10 ;  /* 0x0000001013137836 */ /* 0x000fca0000000000 */
[----:B------:R-:W-:Y:S02]  /*0c70*/  ISETP.NE.AND P1, PT, R19, 0x20, PT ;  /* 0x000000201300780c */ /* 0x000fe40003f25270 */
[----:B------:R-:W-:Y:S02]  /*0c80*/  @P5 LOP3.LUT R3, R3, R18, RZ, 0x3c, !PT ;  /* 0x0000001203035212 */ /* 0x000fe400078e3cff */
[----:B------:R-:W-:Y:S02]  /*0c90*/  @P6 LOP3.LUT R4, R4, R21, RZ, 0x3c, !PT ;  /* 0x0000001504046212 */ /* 0x000fe400078e3cff */
[----:B---3--:R-:W-:-:S04]  /*0ca0*/  @P6 LOP3.LUT R3, R3, R22, RZ, 0x3c, !PT ;  /* 0x0000001603036212 */ /* 0x008fc800078e3cff */
[----:B--2---:R-:W-:Y:S02]  /*0cb0*/  @P0 LOP3.LUT R3, R3, R26, RZ, 0x3c, !PT ;  /* 0x0000001a03030212 */ /* 0x004fe400078e3cff */
[----:B----4-:R-:W-:Y:S02]  /*0cc0*/  @P6 LOP3.LUT R2, R2, R23, RZ, 0x3c, !PT ;  /* 0x0000001702026212 */ /* 0x010fe400078e3cff */
[----:B------:R-:W-:Y:S02]  /*0cd0*/  @P6 LOP3.LUT R5, R5, R20, RZ, 0x3c, !PT ;  /* 0x0000001405056212 */ /* 0x000fe400078e3cff */
[----:B------:R-:W-:Y:S02]  /*0ce0*/  @P0 LOP3.LUT R2, R2, R27, RZ, 0x3c, !PT ;  /* 0x0000001b02020212 */ /* 0x000fe400078e3cff */
[----:B------:R-:W-:Y:S02]  /*0cf0*/  @P0 LOP3.LUT R4, R4, R25, RZ, 0x3c, !PT ;  /* 0x0000001904040212 */ /* 0x000fe400078e3cff */
[----:B------:R-:W-:Y:S01]  /*0d00*/  @P0 LOP3.LUT R5, R5, R24, RZ, 0x3c, !PT ;  /* 0x0000001805050212 */ /* 0x000fe200078e3cff */
[----:B------:R-:W-:Y:S06]  /*0d10*/  @P1 BRA `(.L_x_6) ;  /* 0xfffffff400481947 */ /* 0x000fec000383ffff */
[----:B------:R-:W-:-:S05]  /*0d20*/  VIADD R17, R17, 0x1 ;  /* 0x0000000111117836 */ /* 0x000fca0000000000 */
[----:B------:R-:W-:-:S13]  /*0d30*/  ISETP.NE.AND P0, PT, R17, 0x5, PT ;  /* 0x000000051100780c */ /* 0x000fda0003f05270 */
[----:B------:R-:W-:Y:S05]  /*0d40*/  @P0 BRA `(.L_x_7) ;  /* 0xfffffff400300947 */ /* 0x000fea000383ffff */
[----:B------:R0:W-:Y:S01]  /*0d50*/  STG.E.64 desc[UR4][R6.64+0x8], R4 ;  /* 0x0000080406007986 */ /* 0x0001e2000c101b04 */
[----:B------:R-:W-:Y:S01]  /*0d60*/  VIADD R14, R14, 0x1 ;  /* 0x000000010e0e7836 */ /* 0x000fe20000000000 */
[----:B------:R-:W-:Y:S02]  /*0d70*/  LOP3.LUT R11, R0, 0x3, RZ, 0xc0, !PT ;  /* 0x00000003000b7812 */ /* 0x000fe400078ec0ff */
[----:B------:R0:W-:Y:S02]  /*0d80*/  STG.E.64 desc[UR4][R6.64+0x10], R2 ;  /* 0x0000100206007986 */ /* 0x0001e4000c101b04 */
[----:B------:R-:W-:Y:S02]  /*0d90*/  ISETP.GE.U32.AND P0, PT, R14, R11, PT ;  /* 0x0000000b0e00720c */ /* 0x000fe40003f06070 */
[----:B------:R0:W-:Y:S11]  /*0da0*/  STG.E desc[UR4][R6.64+0x4], R15 ;  /* 0x0000040f06007986 */ /* 0x0001f6000c101904 */
[----:B------:R-:W-:Y:S05]  /*0db0*/  @!P0 BRA `(.L_x_8) ;  /* 0xfffffff400048947 */ /* 0x000fea000383ffff */
.L_x_5:
[----:B------:R-:W-:Y:S05]  /*0dc0*/  BSYNC.RECONVERGENT B1 ;  /* 0x0000000000017941 */ /* 0x000fea0003800200 */
.L_x_4:
[----:B------:R-:W-:Y:S01]  /*0dd0*/  ISETP.GT.U32.AND P0, PT, R0, 0x3, PT ;  /* 0x000000030000780c */ /* 0x000fe20003f04070 */
[----:B------:R-:W-:Y:S01]  /*0de0*/  VIADD R12, R12, 0x1 ;  /* 0x000000010c0c7836 */ /* 0x000fe20000000000 */
[--C-:B------:R-:W-:Y:S02]  /*0df0*/  SHF.R.U64 R0, R0, 0x2, R13.reuse ;  /* 0x0000000200007819 */ /* 0x100fe4000000120d */
[----:B------:R-:W-:Y:S02]  /*0e00*/  ISETP.GT.U32.AND.EX P0, PT, R13, RZ, PT, P0 ;  /* 0x000000ff0d00720c */ /* 0x000fe40003f04100 */
[----:B------:R-:W-:-:S11]  /*0e10*/  SHF.R.U32.HI R13, RZ, 0x2, R13 ;  /* 0x00000002ff0d7819 */ /* 0x000fd6000001160d */
[----:B------:R-:W-:Y:S05]  /*0e20*/  @P0 BRA `(.L_x_9) ;  /* 0xfffffff000c80947 */ /* 0x000fea000383ffff */
.L_x_3:
[----:B------:R-:W-:Y:S05]  /*0e30*/  BSYNC.RECONVERGENT B0 ;  /* 0x0000000000007941 */ /* 0x000fea0003800200 */
.L_x_2:
[----:B------:R-:W-:Y:S04]  /*0e40*/  STG.E.64 desc[UR4][R6.64+0x18], RZ ;  /* 0x000018ff06007986 */ /* 0x000fe8000c101b04 */
[----:B------:R-:W-:Y:S04]  /*0e50*/  STG.E desc[UR4][R6.64+0x20], RZ ;  /* 0x000020ff06007986 */ /* 0x000fe8000c101904 */
[----:B------:R-:W-:Y:S01]  /*0e60*/  STG.E.64 desc[UR4][R6.64+0x28], RZ ;  /* 0x000028ff06007986 */ /* 0x000fe2000c101b04 */
[----:B------:R-:W-:Y:S05]  /*0e70*/  EXIT ;  /* 0x000000000000794d */ /* 0x000fea0003800000 */
.L_x_10:
        /* <DEDUP_REMOVED lines=16> */
.L_x_12:


//--------------------- .nv.global.init           --------------------------
	.section	.nv.global.init,"aw",@progbits
	.align	4
.nv.global.init:
	.type		mrg32k3aM1SubSeq,@object
	.size		mrg32k3aM1SubSeq,(mrg32k3aM2SubSeq - mrg32k3aM1SubSeq)
mrg32k3aM1SubSeq:
        /*0000*/ 	.byte	0x0b, 0xcc, 0xee, 0x04, 0x73, 0x29, 0x8b, 0x6f, 0xf6, 0x53, 0x03, 0xf6, 0x23, 0xf6, 0xea, 0xda
        /* <DEDUP_REMOVED lines=125> */
	.type		mrg32k3aM2SubSeq,@object
	.size		mrg32k3aM2SubSeq,(mrg32k3aM1 - mrg32k3aM2SubSeq)
mrg32k3aM2SubSeq:
        /* <DEDUP_REMOVED lines=126> */
	.type		mrg32k3aM1,@object
	.size		mrg32k3aM1,(mrg32k3aM1Seq - mrg32k3aM1)
mrg32k3aM1:
        /* <DEDUP_REMOVED lines=144> */
	.type		mrg32k3aM1Seq,@object
	.size		mrg32k3aM1Seq,(mrg32k3aM2 - mrg32k3aM1Seq)
mrg32k3aM1Seq:
        /* <DEDUP_REMOVED lines=144> */
	.type		mrg32k3aM2,@object
	.size		mrg32k3aM2,(mrg32k3aM2Seq - mrg32k3aM2)
mrg32k3aM2:
        /* <DEDUP_REMOVED lines=144> */
	.type		mrg32k3aM2Seq,@object
	.size		mrg32k3aM2Seq,(precalc_xorwow_matrix - mrg32k3aM2Seq)
mrg32k3aM2Seq:
        /* <DEDUP_REMOVED lines=144> */
	.type		precalc_xorwow_matrix,@object
	.size		precalc_xorwow_matrix,(precalc_xorwow_offset_matrix - precalc_xorwow_matrix)
precalc_xorwow_matrix:
        /* <DEDUP_REMOVED lines=6400> */
	.type		precalc_xorwow_offset_matrix,@object
	.size		precalc_xorwow_offset_matrix,($str - precalc_xorwow_offset_matrix)
precalc_xorwow_offset_matrix:
        /* <DEDUP_REMOVED lines=6400> */
	.type		$str,@object
	.size		$str,(.L_9 - $str)
$str:
        /*353c0*/ 	.byte	0x64, 0x69, 0x73, 0x20, 0x3d, 0x20, 0x25, 0x64, 0x0a, 0x00
.L_9:


//--------------------- .nv.shared._Z10tlboKernelPiS_iP17curandStateXORWOW --------------------------
	.section	.nv.shared._Z10tlboKernelPiS_iP17curandStateXORWOW,"aw",@nobits
	.sectionflags	@""
	.align	4
.nv.shared._Z10tlboKernelPiS_iP17curandStateXORWOW:
	.zero		1264


//--------------------- .nv.shared.reserved.0     --------------------------
	.section	.nv.shared.reserved.0,"aw",@nobits
	.weak		__nv_reservedSMEM_offset_0_alias
	.size		__nv_reservedSMEM_offset_0_alias, 0, 64
	.other		__nv_reservedSMEM_offset_0_alias,@"STO_CUDA_RESERVED_SHARED STV_DEFAULT"
__nv_reservedSMEM_offset_0_alias:
	.zero		0
	.zero		64


//--------------------- .nv.constant0._Z10tlboKernelPiS_iP17curandStateXORWOW --------------------------
	.section	.nv.constant0._Z10tlboKernelPiS_iP17curandStateXORWOW,"a",@progbits
	.sectionflags	@""
	.align	4
.nv.constant0._Z10tlboKernelPiS_iP17curandStateXORWOW:
	.zero		928


//--------------------- .nv.constant0._Z12setup_kernelP17curandStateXORWOW --------------------------
	.section	.nv.constant0._Z12setup_kernelP17curandStateXORWOW,"a",@progbits
	.sectionflags	@""
	.align	4
.nv.constant0._Z12setup_kernelP17curandStateXORWOW:
	.zero		904


//--------------------- SYMBOLS --------------------------

	.type		.nv.reservedSmem.offset0,@object
	.size		.nv.reservedSmem.offset0,0x4
	.type		.nv.reservedSmem.cap,@object
	.size		.nv.reservedSmem.cap,0x4
	.type		vprintf,@function
